# CuTe-DSL kernel — source=cudnn_frontend_dsl family=gemm_amax
# config = {"ab_dtype": "Float8E4M3FN", "sf_vec": 32, "d_dtype": "BFloat16", "mma_mn": [256, 128], "cluster_mn": [2, 1]}


// ===== COMPILED SASS (sm_100a) =====

	.target	sm_100a

	.elftype	@"ET_EXEC"


//--------------------- .note.nv.tkinfo           --------------------------
	.section	.note.nv.tkinfo,"",@"SHT_NOTE"
	.sectionflags	@"SHF_NOTE_NV_TKINFO"
	.tkinfo
        /*0018*/ 	.word	0x00000081
        /*0030*/ 	.string	""
        /*0030*/ 	.string	"ptxas"
        /*0030*/ 	.string	"Cuda compilation tools, release 12.9, V12.9.83"
        /*0030*/ 	.string	"Build system must define TOOLS_VERSION_EXTENDED"
        /*0030*/ 	.string	"-O 3 -arch sm_100a "



//--------------------- .note.nv.cuver            --------------------------
	.section	.note.nv.cuver,"",@"SHT_NOTE"
	.sectionflags	@"SHF_NOTE_NV_CUVER"
        /*0018*/ 	.short	0x0001
        /*001a*/ 	.short	0x0064
        /*001c*/ 	.short	0x0001
        /*001e*/ 	.short	0x0000
        /*0020*/ 	.short	0x0001
        /*0022*/ 	.short	0x0000


//--------------------- .nv.info                  --------------------------
	.section	.nv.info,"",@"SHT_CUDA_INFO"
	.align	4


	//----- nvinfo : EIATTR_REGCOUNT
	.align		4
        /*0000*/ 	.byte	0x04, 0x2f
        /*0002*/ 	.short	(.L_6 - .L_5)
	.align		4
.L_5:
        /*0004*/ 	.word	index@(kernel_cutlass_kernel_cudnngemm_amaxdense_blockscaled_gemm_persistent_amaxSm100BlockScaledPersistentDenseGemmKernel_object_at__TiledMMA_ThrLayoutVMNK21111000_PermutationMNK____MMAAtom_Thr_0)
        /*0008*/ 	.word	0x00000049


	//----- nvinfo : EIATTR_FRAME_SIZE
	.align		4
.L_6:
        /*000c*/ 	.byte	0x04, 0x11
        /*000e*/ 	.short	(.L_8 - .L_7)
	.align		4
.L_7:
        /*0010*/ 	.word	index@($__internal_2_$__cuda_sm10x_tcgen05_guardrail_trap_unallocated_columns_being_dealloced)
        /*0014*/ 	.word	0x00000000


	//----- nvinfo : EIATTR_FRAME_SIZE
	.align		4
.L_8:
        /*0018*/ 	.byte	0x04, 0x11
        /*001a*/ 	.short	(.L_10 - .L_9)
	.align		4
.L_9:
        /*001c*/ 	.word	index@($__internal_1_$__cuda_sm10x_tcgen05_guardrail_trap_phase_invalid_during_alloc)
        /*0020*/ 	.word	0x00000000


	//----- nvinfo : EIATTR_FRAME_SIZE
	.align		4
.L_10:
        /*0024*/ 	.byte	0x04, 0x11
        /*0026*/ 	.short	(.L_12 - .L_11)
	.align		4
.L_11:
        /*0028*/ 	.word	index@($__internal_0_$__cuda_sm10x_tcgen05_guardrail_trap_col_being_dealloced_not_returned_by_alloc)
        /*002c*/ 	.word	0x00000000


	//----- nvinfo : EIATTR_FRAME_SIZE
	.align		4
.L_12:
        /*0030*/ 	.byte	0x04, 0x11
        /*0032*/ 	.short	(.L_14 - .L_13)
	.align		4
.L_13:
        /*0034*/ 	.word	index@(kernel_cutlass_kernel_cudnngemm_amaxdense_blockscaled_gemm_persistent_amaxSm100BlockScaledPersistentDenseGemmKernel_object_at__TiledMMA_ThrLayoutVMNK21111000_PermutationMNK____MMAAtom_Thr_0)
        /*0038*/ 	.word	0x00000000


	//----- nvinfo : EIATTR_MIN_STACK_SIZE
	.align		4
.L_14:
        /*003c*/ 	.byte	0x04, 0x12
        /*003e*/ 	.short	(.L_16 - .L_15)
	.align		4
.L_15:
        /*0040*/ 	.word	index@(kernel_cutlass_kernel_cudnngemm_amaxdense_blockscaled_gemm_persistent_amaxSm100BlockScaledPersistentDenseGemmKernel_object_at__TiledMMA_ThrLayoutVMNK21111000_PermutationMNK____MMAAtom_Thr_0)
        /*0044*/ 	.word	0x00000000
.L_16:


//--------------------- .nv.info.kernel_cutlass_kernel_cudnngemm_amaxdense_blockscaled_gemm_persistent_amaxSm100BlockScaledPersistentDenseGemmKernel_object_at__TiledMMA_ThrLayoutVMNK21111000_PermutationMNK____MMAAtom_Thr_0 --------------------------
	.section	.nv.info.kernel_cutlass_kernel_cudnngemm_amaxdense_blockscaled_gemm_persistent_amaxSm100BlockScaledPersistentDenseGemmKernel_object_at__TiledMMA_ThrLayoutVMNK21111000_PermutationMNK____MMAAtom_Thr_0,"",@"SHT_CUDA_INFO"
	.sectionflags	@""
	.align	4


	//----- nvinfo : EIATTR_CUDA_API_VERSION
	.align		4
        /*0000*/ 	.byte	0x04, 0x37
        /*0002*/ 	.short	(.L_18 - .L_17)
.L_17:
        /*0004*/ 	.word	0x00000081


	//----- nvinfo : EIATTR_KPARAM_INFO
	.align		4
.L_18:
        /*0008*/ 	.byte	0x04, 0x17
        /*000a*/ 	.short	(.L_20 - .L_19)
.L_19:
        /*000c*/ 	.word	0x00000000
        /*0010*/ 	.short	0x000a
        /*0012*/ 	.short	0x02e0
        /*0014*/ 	.byte	0x00, 0xf0, 0x31, 0x00


	//----- nvinfo : EIATTR_KPARAM_INFO
	.align		4
.L_20:
        /*0018*/ 	.byte	0x04, 0x17
        /*001a*/ 	.short	(.L_22 - .L_21)
.L_21:
        /*001c*/ 	.word	0x00000000
        /*0020*/ 	.short	0x0009
        /*0022*/ 	.short	0x02d4
        /*0024*/ 	.byte	0x00, 0xf0, 0x31, 0x00


	//----- nvinfo : EIATTR_KPARAM_INFO
	.align		4
.L_22:
        /*0028*/ 	.byte	0x04, 0x17
        /*002a*/ 	.short	(.L_24 - .L_23)
.L_23:
        /*002c*/ 	.word	0x00000000
        /*0030*/ 	.short	0x0008
        /*0032*/ 	.short	0x02c8
        /*0034*/ 	.byte	0x00, 0xf0, 0x31, 0x00


	//----- nvinfo : EIATTR_KPARAM_INFO
	.align		4
.L_24:
        /*0038*/ 	.byte	0x04, 0x17
        /*003a*/ 	.short	(.L_26 - .L_25)
.L_25:
        /*003c*/ 	.word	0x00000000
        /*0040*/ 	.short	0x0007
        /*0042*/ 	.short	0x02c0
        /*0044*/ 	.byte	0x00, 0xf0, 0x21, 0x00


	//----- nvinfo : EIATTR_KPARAM_INFO
	.align		4
.L_26:
        /*0048*/ 	.byte	0x04, 0x17
        /*004a*/ 	.short	(.L_28 - .L_27)
.L_27:
        /*004c*/ 	.word	0x00000000
        /*0050*/ 	.short	0x0006
        /*0052*/ 	.short	0x0240
        /*0054*/ 	.byte	0x00, 0xf0, 0x01, 0x02


	//----- nvinfo : EIATTR_KPARAM_INFO
	.align		4
.L_28:
        /*0058*/ 	.byte	0x04, 0x17
        /*005a*/ 	.short	(.L_30 - .L_29)
.L_29:
        /*005c*/ 	.word	0x00000000
        /*0060*/ 	.short	0x0005
        /*0062*/ 	.short	0x01c0
        /*0064*/ 	.byte	0x00, 0xf0, 0x01, 0x02


	//----- nvinfo : EIATTR_KPARAM_INFO
	.align		4
.L_30:
        /*0068*/ 	.byte	0x04, 0x17
        /*006a*/ 	.short	(.L_32 - .L_31)
.L_31:
        /*006c*/ 	.word	0x00000000
        /*0070*/ 	.short	0x0004
        /*0072*/ 	.short	0x0140
        /*0074*/ 	.byte	0x00, 0xf0, 0x01, 0x02


	//----- nvinfo : EIATTR_KPARAM_INFO
	.align		4
.L_32:
        /*0078*/ 	.byte	0x04, 0x17
        /*007a*/ 	.short	(.L_34 - .L_33)
.L_33:
        /*007c*/ 	.word	0x00000000
        /*0080*/ 	.short	0x0003
        /*0082*/ 	.short	0x00c0
        /*0084*/ 	.byte	0x00, 0xf0, 0x01, 0x02


	//----- nvinfo : EIATTR_KPARAM_INFO
	.align		4
.L_34:
        /*0088*/ 	.byte	0x04, 0x17
        /*008a*/ 	.short	(.L_36 - .L_35)
.L_35:
        /*008c*/ 	.word	0x00000000
        /*0090*/ 	.short	0x0002
        /*0092*/ 	.short	0x0040
        /*0094*/ 	.byte	0x00, 0xf0, 0x01, 0x02


	//----- nvinfo : EIATTR_KPARAM_INFO
	.align		4
.L_36:
        /*0098*/ 	.byte	0x04, 0x17
        /*009a*/ 	.short	(.L_38 - .L_37)
.L_37:
        /*009c*/ 	.word	0x00000000
        /*00a0*/ 	.short	0x0001
        /*00a2*/ 	.short	0x000c
        /*00a4*/ 	.byte	0x00, 0xf0, 0x31, 0x00


	//----- nvinfo : EIATTR_KPARAM_INFO
	.align		4
.L_38:
        /*00a8*/ 	.byte	0x04, 0x17
        /*00aa*/ 	.short	(.L_40 - .L_39)
.L_39:
        /*00ac*/ 	.word	0x00000000
        /*00b0*/ 	.short	0x0000
        /*00b2*/ 	.short	0x0000
        /*00b4*/ 	.byte	0x00, 0xf0, 0x31, 0x00


	//----- nvinfo : EIATTR_AT_ENTRY_FRAGMENTS
	.align		4
.L_40:
        /*00b8*/ 	.byte	0x04, 0x4f
        /*00ba*/ 	.short	(.L_42 - .L_41)


	//   ....[0]....
.L_41:
        /*00bc*/ 	.word	0x00000004


	//   ....[1]....
        /*00c0*/ 	.word	0x00000005


	//----- nvinfo : EIATTR_RESERVED_SMEM_USED
	.align		4
.L_42:
        /*00c4*/ 	.byte	0x01, 0x41
	.zero		2


	//----- nvinfo : EIATTR_SPARSE_MMA_MASK
	.align		4
        /*00c8*/ 	.byte	0x03, 0x50
        /*00ca*/ 	.short	0x0000


	//----- nvinfo : EIATTR_TCGEN05_2CTA_USED
	.align		4
        /*00cc*/ 	.byte	0x01, 0x52
	.zero		2


	//----- nvinfo : EIATTR_MAXREG_COUNT
	.align		4
        /*00d0*/ 	.byte	0x03, 0x1b
        /*00d2*/ 	.short	0x00ff


	//----- nvinfo : EIATTR_NUM_BARRIERS
	.align		4
        /*00d4*/ 	.byte	0x02, 0x4c
        /*00d6*/ 	.byte	0x04
	.zero		1


	//----- nvinfo : EIATTR_INT_WARP_WIDE_INSTR_OFFSETS
	.align		4
        /*00d8*/ 	.byte	0x04, 0x31
        /*00da*/ 	.short	(.L_44 - .L_43)


	//   ....[0]....
.L_43:
        /*00dc*/ 	.word	0x000044c0


	//   ....[1]....
        /*00e0*/ 	.word	0x00004500


	//----- nvinfo : EIATTR_COOP_GROUP_MASK_REGIDS
	.align		4
.L_44:
        /*00e4*/ 	.byte	0x04, 0x29
        /*00e6*/ 	.short	(.L_46 - .L_45)


	//   ....[0]....
.L_45:
        /*00e8*/ 	.word	0xffffffff


	//   ....[1]....
        /*00ec*/ 	.word	0xffffffff


	//   ....[2]....
        /*00f0*/ 	.word	0xffffffff


	//   ....[3]....
        /*00f4*/ 	.word	0xffffffff


	//   ....[4]....
        /*00f8*/ 	.word	0xffffffff


	//   ....[5]....
        /*00fc*/ 	.word	0xffffffff


	//   ....[6]....
        /*0100*/ 	.word	0xffffffff


	//   ....[7]....
        /*0104*/ 	.word	0xffffffff


	//----- nvinfo : EIATTR_COOP_GROUP_INSTR_OFFSETS
	.align		4
.L_46:
        /*0108*/ 	.byte	0x04, 0x28
        /*010a*/ 	.short	(.L_48 - .L_47)


	//   ....[0]....
.L_47:
        /*010c*/ 	.word	0x00000410


	//   ....[1]....
        /*0110*/ 	.word	0x000005c0


	//   ....[2]....
        /*0114*/ 	.word	0x00000710


	//   ....[3]....
        /*0118*/ 	.word	0x00001f30


	//   ....[4]....
        /*011c*/ 	.word	0x00002540


	//   ....[5]....
        /*0120*/ 	.word	0x00003f60


	//   ....[6]....
        /*0124*/ 	.word	0x00004360


	//   ....[7]....
        /*0128*/ 	.word	0x000045b0


	//----- nvinfo : EIATTR_VRC_CTA_INIT_COUNT
	.align		4
.L_48:
        /*012c*/ 	.byte	0x02, 0x4a
        /*012e*/ 	.byte	0x80
	.zero		1


	//----- nvinfo : EIATTR_MBARRIER_INSTR_OFFSETS
	.align		4
        /*0130*/ 	.byte	0x04, 0x39
        /*0132*/ 	.short	(.L_50 - .L_49)


	//   ....[0]....
.L_49:
        /*0134*/ 	.word	0x000002c0
        /*0138*/ 	.word	0x000000ff
        /*013c*/ 	.word	0x00000000
        /*0140*/ 	.short	0x0100
        /*0142*/ 	.byte	0x05
	.zero		1


	//   ....[1]....
        /*0144*/ 	.word	0x000002d0
        /*0148*/ 	.word	0x000000ff
        /*014c*/ 	.word	0x00000008
        /*0150*/ 	.short	0x0100
        /*0152*/ 	.byte	0x05
	.zero		1


	//   ....[2]....
        /*0154*/ 	.word	0x000002e0
        /*0158*/ 	.word	0x000000ff
        /*015c*/ 	.word	0x00000010
        /*0160*/ 	.short	0x0100
        /*0162*/ 	.byte	0x05
	.zero		1


	//   ....[3]....
        /*0164*/ 	.word	0x000002f0
        /*0168*/ 	.word	0x000000ff
        /*016c*/ 	.word	0x00000018
        /*0170*/ 	.short	0x0100
        /*0172*/ 	.byte	0x05
	.zero		1


	//   ....[4]....
        /*0174*/ 	.word	0x00000300
        /*0178*/ 	.word	0x000000ff
        /*017c*/ 	.word	0x00000020
        /*0180*/ 	.short	0x0100
        /*0182*/ 	.byte	0x05
	.zero		1


	//   ....[5]....
        /*0184*/ 	.word	0x00000310
        /*0188*/ 	.word	0x000000ff
        /*018c*/ 	.word	0x00000028
        /*0190*/ 	.short	0x0100
        /*0192*/ 	.byte	0x05
	.zero		1


	//   ....[6]....
        /*0194*/ 	.word	0x00000320
        /*0198*/ 	.word	0x000000ff
        /*019c*/ 	.word	0x00000030
        /*01a0*/ 	.short	0x0100
        /*01a2*/ 	.byte	0x05
	.zero		1


	//   ....[7]....
        /*01a4*/ 	.word	0x00000330
        /*01a8*/ 	.word	0x000000ff
        /*01ac*/ 	.word	0x00000038
        /*01b0*/ 	.short	0x0100
        /*01b2*/ 	.byte	0x05
	.zero		1


	//   ....[8]....
        /*01b4*/ 	.word	0x00000340
        /*01b8*/ 	.word	0x000000ff
        /*01bc*/ 	.word	0x00000040
        /*01c0*/ 	.short	0x0100
        /*01c2*/ 	.byte	0x05
	.zero		1


	//   ....[9]....
        /*01c4*/ 	.word	0x00000350
        /*01c8*/ 	.word	0x000000ff
        /*01cc*/ 	.word	0x00000048
        /*01d0*/ 	.short	0x0100
        /*01d2*/ 	.byte	0x05
	.zero		1


	//   ....[10]....
        /*01d4*/ 	.word	0x00000360
        /*01d8*/ 	.word	0x000000ff
        /*01dc*/ 	.word	0x00000050
        /*01e0*/ 	.short	0x0100
        /*01e2*/ 	.byte	0x05
	.zero		1


	//   ....[11]....
        /*01e4*/ 	.word	0x00000370
        /*01e8*/ 	.word	0x000000ff
        /*01ec*/ 	.word	0x00000058
        /*01f0*/ 	.short	0x0100
        /*01f2*/ 	.byte	0x05
	.zero		1


	//   ....[12]....
        /*01f4*/ 	.word	0x00000380
        /*01f8*/ 	.word	0x000000ff
        /*01fc*/ 	.word	0x00000060
        /*0200*/ 	.short	0x0100
        /*0202*/ 	.byte	0x05
	.zero		1


	//   ....[13]....
        /*0204*/ 	.word	0x00000390
        /*0208*/ 	.word	0x000000ff
        /*020c*/ 	.word	0x00000068
        /*0210*/ 	.short	0x0100
        /*0212*/ 	.byte	0x05
	.zero		1


	//   ....[14]....
        /*0214*/ 	.word	0x000003a0
        /*0218*/ 	.word	0x000000ff
        /*021c*/ 	.word	0x00000070
        /*0220*/ 	.short	0x0100
        /*0222*/ 	.byte	0x05
	.zero		1


	//   ....[15]....
        /*0224*/ 	.word	0x000003b0
        /*0228*/ 	.word	0x000000ff
        /*022c*/ 	.word	0x00000078
        /*0230*/ 	.short	0x0100
        /*0232*/ 	.byte	0x05
	.zero		1


	//   ....[16]....
        /*0234*/ 	.word	0x00000530
        /*0238*/ 	.word	0x000000ff
        /*023c*/ 	.word	0x00000080
        /*0240*/ 	.short	0x0100
        /*0242*/ 	.byte	0x06
	.zero		1


	//   ....[17]....
        /*0244*/ 	.word	0x00000540
        /*0248*/ 	.word	0x000000ff
        /*024c*/ 	.word	0x00000088
        /*0250*/ 	.short	0x0100
        /*0252*/ 	.byte	0x06
	.zero		1


	//   ....[18]....
        /*0254*/ 	.word	0x00000550
        /*0258*/ 	.word	0x000000ff
        /*025c*/ 	.word	0x00000090
        /*0260*/ 	.short	0x0100
        /*0262*/ 	.byte	0x06
	.zero		1


	//   ....[19]....
        /*0264*/ 	.word	0x00000560
        /*0268*/ 	.word	0x000000ff
        /*026c*/ 	.word	0x00000098
        /*0270*/ 	.short	0x0100
        /*0272*/ 	.byte	0x06
	.zero		1


	//   ....[20]....
        /*0274*/ 	.word	0x000006b0
        /*0278*/ 	.word	0x000000ff
        /*027c*/ 	.word	0x000000a0
        /*0280*/ 	.short	0x0100
        /*0282*/ 	.byte	0x05
	.zero		1


	//   ....[21]....
        /*0284*/ 	.word	0x00000b30
        /*0288*/ 	.word	0x000000ff
        /*028c*/ 	.word	0x00000040
        /*0290*/ 	.short	0x010a
        /*0292*/ 	.byte	0x05
	.zero		1


	//   ....[22]....
        /*0294*/ 	.word	0x00000ce0
        /*0298*/ 	.word	0x000000ff
        /*029c*/ 	.word	0x00000040
        /*02a0*/ 	.short	0x010a
        /*02a2*/ 	.byte	0x19
	.zero		1


	//   ....[23]....
        /*02a4*/ 	.word	0x00000f50
        /*02a8*/ 	.word	0x000000ff
        /*02ac*/ 	.word	0x00000040
        /*02b0*/ 	.short	0x010a
        /*02b2*/ 	.byte	0x24
	.zero		1


	//   ....[24]....
        /*02b4*/ 	.word	0x00001370
        /*02b8*/ 	.word	0x000000ff
        /*02bc*/ 	.word	0x00000040
        /*02c0*/ 	.short	0x010a
        /*02c2*/ 	.byte	0x04
	.zero		1


	//   ....[25]....
        /*02c4*/ 	.word	0x00001990
        /*02c8*/ 	.word	0x000000ff
        /*02cc*/ 	.word	0x00000000
        /*02d0*/ 	.short	0x010a
        /*02d2*/ 	.byte	0x1a
	.zero		1


	//   ....[26]....
        /*02d4*/ 	.word	0x000019a0
        /*02d8*/ 	.word	0x000000ff
        /*02dc*/ 	.word	0x00000090
        /*02e0*/ 	.short	0x010a
        /*02e2*/ 	.byte	0x11
	.zero		1


	//   ....[27]....
        /*02e4*/ 	.word	0x00001b80
        /*02e8*/ 	.word	0x000000ff
        /*02ec*/ 	.word	0x00000000
        /*02f0*/ 	.short	0x010a
        /*02f2*/ 	.byte	0x10
	.zero		1


	//   ....[28]....
        /*02f4*/ 	.word	0x00001d10
        /*02f8*/ 	.word	0x000000ff
        /*02fc*/ 	.word	0x00000000
        /*0300*/ 	.short	0x010a
        /*0302*/ 	.byte	0x1a
	.zero		1


	//   ....[29]....
        /*0304*/ 	.word	0x00001ec0
        /*0308*/ 	.word	0x00000002
        /*030c*/ 	.word	0x00000090
        /*0310*/ 	.short	0x010a
        /*0312*/ 	.byte	0xff
	.zero		1


	//   ....[30]....
        /*0314*/ 	.word	0x000021b0
        /*0318*/ 	.word	0x00000004
        /*031c*/ 	.word	0x00000000
        /*0320*/ 	.short	0x010a
        /*0322*/ 	.byte	0xff
	.zero		1


	//   ....[31]....
        /*0324*/ 	.word	0x000021d0
        /*0328*/ 	.word	0x00000004
        /*032c*/ 	.word	0x00000000
        /*0330*/ 	.short	0x010a
        /*0332*/ 	.byte	0xff
	.zero		1


	//   ....[32]....
        /*0334*/ 	.word	0x000023b0
        /*0338*/ 	.word	0x00000004
        /*033c*/ 	.word	0x00000000
        /*0340*/ 	.short	0x010a
        /*0342*/ 	.byte	0xff
	.zero		1


	//   ....[33]....
        /*0344*/ 	.word	0x000023d0
        /*0348*/ 	.word	0x00000004
        /*034c*/ 	.word	0x00000000
        /*0350*/ 	.short	0x010a
        /*0352*/ 	.byte	0xff
	.zero		1


	//   ....[34]....
        /*0354*/ 	.word	0x000024c0
        /*0358*/ 	.word	0x00000004
        /*035c*/ 	.word	0x00000000
        /*0360*/ 	.short	0x0101
        /*0362*/ 	.byte	0xff
	.zero		1


	//   ....[35]....
        /*0364*/ 	.word	0x00002b70
        /*0368*/ 	.word	0x00000028
        /*036c*/ 	.word	0x00000080
        /*0370*/ 	.short	0x010a
        /*0372*/ 	.byte	0xff
	.zero		1


	//   ....[36]....
        /*0374*/ 	.word	0x000041f0
        /*0378*/ 	.word	0x00000007
        /*037c*/ 	.word	0x00000000
        /*0380*/ 	.short	0x0101
        /*0382*/ 	.byte	0xff
	.zero		1


	//   ....[37]....
        /*0384*/ 	.word	0x00004330
        /*0388*/ 	.word	0x00000005
        /*038c*/ 	.word	0x00000000
        /*0390*/ 	.short	0x0101
        /*0392*/ 	.byte	0xff
	.zero		1


	//   ....[38]....
        /*0394*/ 	.word	0x00004340
        /*0398*/ 	.word	0x00000000
        /*039c*/ 	.word	0x000000a0
        /*03a0*/ 	.short	0x010a
        /*03a2*/ 	.byte	0xff
	.zero		1


	//   ....[39]....
        /*03a4*/ 	.word	0x00004610
        /*03a8*/ 	.word	0x00000002
        /*03ac*/ 	.word	0x00000040
        /*03b0*/ 	.short	0x010a
        /*03b2*/ 	.byte	0xff
	.zero		1


	//   ....[40]....
        /*03b4*/ 	.word	0x00004690
        /*03b8*/ 	.word	0x00000002
        /*03bc*/ 	.word	0x00000040
        /*03c0*/ 	.short	0x010a
        /*03c2*/ 	.byte	0xff
	.zero		1


	//   ....[41]....
        /*03c4*/ 	.word	0x00004710
        /*03c8*/ 	.word	0x00000002
        /*03cc*/ 	.word	0x00000090
        /*03d0*/ 	.short	0x010a
        /*03d2*/ 	.byte	0xff
	.zero		1


	//   ....[42]....
        /*03d4*/ 	.word	0x00004790
        /*03d8*/ 	.word	0x00000002
        /*03dc*/ 	.word	0x00000000
        /*03e0*/ 	.short	0x010a
        /*03e2*/ 	.byte	0xff
	.zero		1


	//   ....[43]....
        /*03e4*/ 	.word	0x000047f0
        /*03e8*/ 	.word	0x00000002
        /*03ec*/ 	.word	0x00000090
        /*03f0*/ 	.short	0x010a
        /*03f2*/ 	.byte	0xff
	.zero		1


	//   ....[44]....
        /*03f4*/ 	.word	0x00004850
        /*03f8*/ 	.word	0x00000004
        /*03fc*/ 	.word	0x00000000
        /*0400*/ 	.short	0x010a
        /*0402*/ 	.byte	0xff
	.zero		1


	//   ....[45]....
        /*0404*/ 	.word	0x000048b0
        /*0408*/ 	.word	0x00000004
        /*040c*/ 	.word	0x00000000
        /*0410*/ 	.short	0x010a
        /*0412*/ 	.byte	0xff
	.zero		1


	//   ....[46]....
        /*0414*/ 	.word	0x00004910
        /*0418*/ 	.word	0x00000028
        /*041c*/ 	.word	0x00000080
        /*0420*/ 	.short	0x010a
        /*0422*/ 	.byte	0xff
	.zero		1


	//   ....[47]....
        /*0424*/ 	.word	0x00004960
        /*0428*/ 	.word	0x00000000
        /*042c*/ 	.word	0x000000a0
        /*0430*/ 	.short	0x010a
        /*0432*/ 	.byte	0xff
	.zero		1


	//----- nvinfo : EIATTR_NUM_MBARRIERS
	.align		4
.L_50:
        /*0434*/ 	.byte	0x03, 0x38
        /*0436*/ 	.short	0x0015


	//----- nvinfo : EIATTR_EXIT_INSTR_OFFSETS
	.align		4
        /*0438*/ 	.byte	0x04, 0x1c
        /*043a*/ 	.short	(.L_52 - .L_51)


	//   ....[0]....
.L_51:
        /*043c*/ 	.word	0x00001ef0


	//   ....[1]....
        /*0440*/ 	.word	0x000045d0


	//----- nvinfo : EIATTR_REQNTID
	.align		4
.L_52:
        /*0444*/ 	.byte	0x04, 0x10
        /*0446*/ 	.short	(.L_54 - .L_53)
.L_53:
        /*0448*/ 	.word	0x000000c0
        /*044c*/ 	.word	0x00000001
        /*0450*/ 	.word	0x00000001


	//----- nvinfo : EIATTR_CRS_STACK_SIZE
	.align		4
.L_54:
        /*0454*/ 	.byte	0x04, 0x1e
        /*0456*/ 	.short	(.L_56 - .L_55)
.L_55:
        /*0458*/ 	.word	0x00000000


	//----- nvinfo : EIATTR_CBANK_PARAM_SIZE
	.align		4
.L_56:
        /*045c*/ 	.byte	0x03, 0x19
        /*045e*/ 	.short	0x02ec


	//----- nvinfo : EIATTR_PARAM_CBANK
	.align		4
        /*0460*/ 	.byte	0x04, 0x0a
        /*0462*/ 	.short	(.L_58 - .L_57)
	.align		4
.L_57:
        /*0464*/ 	.word	index@(.nv.constant0.kernel_cutlass_kernel_cudnngemm_amaxdense_blockscaled_gemm_persistent_amaxSm100BlockScaledPersistentDenseGemmKernel_object_at__TiledMMA_ThrLayoutVMNK21111000_PermutationMNK____MMAAtom_Thr_0)
        /*0468*/ 	.short	0x0380
        /*046a*/ 	.short	0x02ec


	//----- nvinfo : EIATTR_SW_WAR
	.align		4
.L_58:
        /*046c*/ 	.byte	0x04, 0x36
        /*046e*/ 	.short	(.L_60 - .L_59)
.L_59:
        /*0470*/ 	.word	0x00000008
.L_60:


//--------------------- .nv.compat                --------------------------
	.section	.nv.compat,"",@"SHT_CUDA_COMPAT_INFO"
	.align	4
        /*0000*/ 	.byte	0x02, 0x02, 0x02, 0x00, 0x02, 0x05, 0x05, 0x00, 0x02, 0x03, 0x01, 0x00, 0x02, 0x06, 0x01, 0x00


//--------------------- .nv.callgraph             --------------------------
	.section	.nv.callgraph,"",@"SHT_CUDA_CALLGRAPH"
	.align	4
	.sectionentsize	8
	.align		4
        /*0000*/ 	.word	0x00000000
	.align		4
        /*0004*/ 	.word	0xffffffff
	.align		4
        /*0008*/ 	.word	0x00000000
	.align		4
        /*000c*/ 	.word	0xfffffffe
	.align		4
        /*0010*/ 	.word	0x00000000
	.align		4
        /*0014*/ 	.word	0xfffffffd
	.align		4
        /*0018*/ 	.word	0x00000000
	.align		4
        /*001c*/ 	.word	0xfffffffc


//--------------------- .text.kernel_cutlass_kernel_cudnngemm_amaxdense_blockscaled_gemm_persistent_amaxSm100BlockScaledPersistentDenseGemmKernel_object_at__TiledMMA_ThrLayoutVMNK21111000_PermutationMNK____MMAAtom_Thr_0 --------------------------
	.section	.text.kernel_cutlass_kernel_cudnngemm_amaxdense_blockscaled_gemm_persistent_amaxSm100BlockScaledPersistentDenseGemmKernel_object_at__TiledMMA_ThrLayoutVMNK21111000_PermutationMNK____MMAAtom_Thr_0,"ax",@progbits
	.align	128
        .global         kernel_cutlass_kernel_cudnngemm_amaxdense_blockscaled_gemm_persistent_amaxSm100BlockScaledPersistentDenseGemmKernel_object_at__TiledMMA_ThrLayoutVMNK21111000_PermutationMNK____MMAAtom_Thr_0
        .type           kernel_cutlass_kernel_cudnngemm_amaxdense_blockscaled_gemm_persistent_amaxSm100BlockScaledPersistentDenseGemmKernel_object_at__TiledMMA_ThrLayoutVMNK21111000_PermutationMNK____MMAAtom_Thr_0,@function
        .size           kernel_cutlass_kernel_cudnngemm_amaxdense_blockscaled_gemm_persistent_amaxSm100BlockScaledPersistentDenseGemmKernel_object_at__TiledMMA_ThrLayoutVMNK21111000_PermutationMNK____MMAAtom_Thr_0,(.L_x_78 - kernel_cutlass_kernel_cudnngemm_amaxdense_blockscaled_gemm_persistent_amaxSm100BlockScaledPersistentDenseGemmKernel_object_at__TiledMMA_ThrLayoutVMNK21111000_PermutationMNK____MMAAtom_Thr_0)
        .other          kernel_cutlass_kernel_cudnngemm_amaxdense_blockscaled_gemm_persistent_amaxSm100BlockScaledPersistentDenseGemmKernel_object_at__TiledMMA_ThrLayoutVMNK21111000_PermutationMNK____MMAAtom_Thr_0,@"STO_CUDA_ENTRY STV_DEFAULT"
kernel_cutlass_kernel_cudnngemm_amaxdense_blockscaled_gemm_persistent_amaxSm100BlockScaledPersistentDenseGemmKernel_object_at__TiledMMA_ThrLayoutVMNK21111000_PermutationMNK____MMAAtom_Thr_0:
.text.kernel_cutlass_kernel_cudnngemm_amaxdense_blockscaled_gemm_persistent_amaxSm100BlockScaledPersistentDenseGemmKernel_object_at__TiledMMA_ThrLayoutVMNK21111000_PermutationMNK____MMAAtom_Thr_0:
[----:B------:R-:W1:Y:S01]  /*0000*/  LDC R1, c[0x0][0x37c] ;  /* 0x0000df00ff017b82 */ /* 0x000e620000000800 */
[----:B------:R-:W2:Y:S07]  /*0010*/  S2R R0, SR_TID.X ;  /* 0x0000000000007919 */ /* 0x000eae0000002100 */
[----:B------:R-:W3:Y:S01]  /*0020*/  S2UR UR12, SR_CgaCtaId ;  /* 0x00000000000c79c3 */ /* 0x000ee20000008800 */
[----:B------:R-:W4:Y:S01]  /*0030*/  LDCU.U8 UR6, c[0x0][0x382] ;  /* 0x00007040ff0677ac */ /* 0x000f220008000000 */
[----:B------:R-:W5:Y:S06]  /*0040*/  LDCU.U8 UR4, c[0x0][0x381] ;  /* 0x00007020ff0477ac */ /* 0x000f6c0008000000 */
[----:B------:R-:W2:Y:S01]  /*0050*/  S2UR UR32, SR_CTAID.X ;  /* 0x00000000002079c3 */ /* 0x000ea20000002500 */
[----:B------:R-:W2:Y:S01]  /*0060*/  LDCU UR5, c[0x0][0x36c] ;  /* 0x00006d80ff0577ac */ /* 0x000ea20008000800 */
[----:B----4-:R-:W-:-:S02]  /*0070*/  ULOP3.LUT UR6, UR6, 0x1, URZ, 0xc0, !UPT ;  /* 0x0000000106067892 */ /* 0x010fc4000f8ec0ff */
[----:B-----5:R-:W-:Y:S02]  /*0080*/  ULOP3.LUT UR4, UR4, 0x1, URZ, 0xc0, !UPT ;  /* 0x0000000104047892 */ /* 0x020fe4000f8ec0ff */
[----:B---3--:R-:W-:Y:S02]  /*0090*/  ULEA.HI UR31, UR12, UR12, URZ, 0x1 ;  /* 0x0000000c0c1f7291 */ /* 0x008fe4000f8f08ff */
[----:B--2---:R-:W-:Y:S02]  /*00a0*/  UISETP.EQ.U32.AND UP4, UPT, UR5, 0x1, UPT ;  /* 0x000000010500788c */ /* 0x004fe4000bf82070 */
[----:B------:R-:W-:Y:S01]  /*00b0*/  UISETP.NE.U32.AND UP6, UPT, UR6, 0x1, UPT ;  /* 0x000000010600788c */ /* 0x000fe2000bfc5070 */
[----:B------:R-:W-:Y:S01]  /*00c0*/  SHF.R.U32.HI R7, RZ, 0x5, R0 ;  /* 0x00000005ff077819 */ /* 0x000fe20000011600 */
[----:B------:R-:W-:Y:S02]  /*00d0*/  ULOP3.LUT UR32, UR32, 0x1, URZ, 0xc0, !UPT ;  /* 0x0000000120207892 */ /* 0x000fe4000f8ec0ff */
[----:B------:R-:W-:Y:S01]  /*00e0*/  ULOP3.LUT UR30, UR31, 0xfffffffe, URZ, 0xc0, !UPT ;  /* 0xfffffffe1f1e7892 */ /* 0x000fe2000f8ec0ff */
[C---:B------:R-:W-:Y:S01]  /*00f0*/  ISETP.NE.AND P1, PT, R7.reuse, 0x5, PT ;  /* 0x000000050700780c */ /* 0x040fe20003f25270 */
[----:B------:R-:W-:Y:S01]  /*0100*/  UISETP.NE.U32.AND UP5, UPT, UR4, 0x1, UPT ;  /* 0x000000010400788c */ /* 0x000fe2000bfa5070 */
[----:B------:R-:W-:-:S11]  /*0110*/  ISETP.NE.AND P0, PT, R7, RZ, PT ;  /* 0x000000ff0700720c */ /* 0x000fd60003f05270 */
[----:B-1----:R-:W-:Y:S05]  /*0120*/  @P1 BRA `(.L_x_0) ;  /* 0x0000000000441947 */ /* 0x002fea0003800000 */
[----:B------:R-:W1:Y:S02]  /*0130*/  LDCU.64 UR4, c[0x0][0x348] ;  /* 0x00006900ff0477ac */ /* 0x000e640008000a00 */
[----:B-1----:R-:W-:Y:S02]  /*0140*/  UIADD3 UR14, UP0, UPT, UR4, 0x40, URZ ;  /* 0x00000040040e7890 */ /* 0x002fe4000ff1e0ff */
[----:B------:R-:W-:Y:S02]  /*0150*/  UIADD3 UR10, UP3, UPT, UR4, 0xc0, URZ ;  /* 0x000000c0040a7890 */ /* 0x000fe4000ff7e0ff */
[----:B------:R-:W-:Y:S02]  /*0160*/  UIADD3 UR8, UP2, UPT, UR4, 0x140, URZ ;  /* 0x0000014004087890 */ /* 0x000fe4000ff5e0ff */
[----:B------:R-:W-:Y:S02]  /*0170*/  UIADD3 UR6, UP1, UPT, UR4, 0x1c0, URZ ;  /* 0x000001c004067890 */ /* 0x000fe4000ff3e0ff */
[----:B------:R-:W-:-:S02]  /*0180*/  UIADD3.X UR15, UPT, UPT, URZ, UR5, URZ, UP0, !UPT ;  /* 0x00000005ff0f7290 */ /* 0x000fc400087fe4ff */
[----:B------:R-:W-:Y:S02]  /*0190*/  UIADD3 UR4, UP0, UPT, UR4, 0x240, URZ ;  /* 0x0000024004047890 */ /* 0x000fe4000ff1e0ff */
[----:B------:R-:W-:Y:S02]  /*01a0*/  UIADD3.X UR11, UPT, UPT, URZ, UR5, URZ, UP3, !UPT ;  /* 0x00000005ff0b7290 */ /* 0x000fe40009ffe4ff */
[----:B------:R-:W-:Y:S02]  /*01b0*/  UIADD3.X UR9, UPT, UPT, URZ, UR5, URZ, UP2, !UPT ;  /* 0x00000005ff097290 */ /* 0x000fe400097fe4ff */
[----:B------:R-:W-:Y:S01]  /*01c0*/  UIADD3.X UR7, UPT, UPT, URZ, UR5, URZ, UP1, !UPT ;  /* 0x00000005ff077290 */ /* 0x000fe20008ffe4ff */
[----:B------:R1:W-:Y:S01]  /*01d0*/  UTMACCTL.PF [UR14] ;  /* 0x000000000e0079b9 */ /* 0x0003e20008040000 */
[----:B------:R-:W-:-:S03]  /*01e0*/  UIADD3.X UR5, UPT, UPT, URZ, UR5, URZ, UP0, !UPT ;  /* 0x00000005ff057290 */ /* 0x000fc600087fe4ff */
[----:B------:R1:W-:Y:S02]  /*01f0*/  UTMACCTL.PF [UR10] ;  /* 0x000000000a0079b9 */ /* 0x0003e40008040000 */
[----:B------:R1:W-:Y:S02]  /*0200*/  UTMACCTL.PF [UR8] ;  /* 0x00000000080079b9 */ /* 0x0003e40008040000 */
[----:B------:R1:W-:Y:S02]  /*0210*/  UTMACCTL.PF [UR6] ;  /* 0x00000000060079b9 */ /* 0x0003e40008040000 */
[----:B------:R1:W-:Y:S02]  /*0220*/  UTMACCTL.PF [UR4] ;  /* 0x00000000040079b9 */ /* 0x0003e40008040000 */
[----:B-1----:R-:W-:Y:S01]  /*0230*/  NOP ;  /* 0x0000000000007918 */ /* 0x002fe20000000000 */
.L_x_0:
[----:B------:R-:W-:Y:S05]  /*0240*/  @P0 BRA `(.L_x_1) ;  /* 0x0000000000600947 */ /* 0x000fea0003800000 */
[----:B------:R-:W-:Y:S01]  /*0250*/  UMOV UR5, 0x400 ;  /* 0x0000040000057882 */ /* 0x000fe20000000000 */
[----:B------:R-:W-:Y:S01]  /*0260*/  UMOV UR4, 0x1 ;  /* 0x0000000100047882 */ /* 0x000fe20000000000 */
[----:B------:R-:W-:Y:S02]  /*0270*/  ULEA UR5, UR12, UR5, 0x18 ;  /* 0x000000050c057291 */ /* 0x000fe4000f8ec0ff */
[----:B------:R-:W-:-:S04]  /*0280*/  UIADD3 UR6, UPT, UPT, -UR4, 0x100000, URZ ;  /* 0x0010000004067890 */ /* 0x000fc8000fffe1ff */
[----:B------:R-:W-:Y:S02]  /*0290*/  USHF.L.U32 UR7, UR6, 0xb, URZ ;  /* 0x0000000b06077899 */ /* 0x000fe400080006ff */
[----:B------:R-:W-:Y:S01]  /*02a0*/  USHF.L.U32 UR6, UR6, 0x1, URZ ;  /* 0x0000000106067899 */ /* 0x000fe200080006ff */
[----:B------:R-:W1:Y:S11]  /*02b0*/  FENCE.VIEW.ASYNC.S ;  /* 0x00000000000073c6 */ /* 0x000e760000000000 */
[----:B-1----:R1:W2:Y:S01]  /*02c0*/  SYNCS.EXCH.64 URZ, [UR5], UR6 ;  /* 0x0000000605ff75b2 */ /* 0x0022a20008000100 */
[----:B------:R1:W3:Y:S01]  /*02d0*/  SYNCS.EXCH.64 URZ, [UR5+0x8], UR6 ;  /* 0x0000080605ff75b2 */ /* 0x0002e20008000100 */
[----:B------:R1:W4:Y:S01]  /*02e0*/  SYNCS.EXCH.64 URZ, [UR5+0x10], UR6 ;  /* 0x0000100605ff75b2 */ /* 0x0003220008000100 */
[----:B------:R1:W5:Y:S01]  /*02f0*/  SYNCS.EXCH.64 URZ, [UR5+0x18], UR6 ;  /* 0x0000180605ff75b2 */ /* 0x0003620008000100 */
[----:B------:R1:W1:Y:S01]  /*0300*/  SYNCS.EXCH.64 URZ, [UR5+0x20], UR6 ;  /* 0x0000200605ff75b2 */ /* 0x0002620008000100 */
        /* <DEDUP_REMOVED lines=11> */
[----:B------:R-:W-:Y:S01]  /*03c0*/  NOP ;  /* 0x0000000000007918 */ /* 0x000fe20000000000 */
.L_x_1:
[----:B------:R-:W-:Y:S01]  /*03d0*/  NOP ;  /* 0x0000000000007918 */ /* 0x000fe20000000000 */
[----:B------:R-:W-:Y:S05]  /*03e0*/  BRA.U !UP4, `(.L_x_2) ;  /* 0x000000010c087547 */ /* 0x000fea000b800000 */
[----:B-12345:R-:W-:Y:S01]  /*03f0*/  UCGABAR_ARV ;  /* 0x00000000000079c7 */ /* 0x03efe20008000000 */
[----:B------:R-:W-:Y:S05]  /*0400*/  BRA `(.L_x_3) ;  /* 0x0000000000047947 */ /* 0x000fea0003800000 */
.L_x_2:
[----:B-12345:R-:W-:Y:S01]  /*0410*/  NOP ;  /* 0x0000000000007918 */ /* 0x03efe20000000000 */
.L_x_3:
[----:B------:R-:W-:Y:S05]  /*0420*/  BRA.U !UP4, `(.L_x_4) ;  /* 0x000000010c0c7547 */ /* 0x000fea000b800000 */
[----:B------:R-:W-:Y:S01]  /*0430*/  UCGABAR_WAIT ;  /* 0x0000000000007dc7 */ /* 0x000fe20008000000 */
[----:B------:R-:W-:Y:S01]  /*0440*/  CCTL.IVALL ;  /* 0x00000000ff00798f */ /* 0x000fe20002000000 */
[----:B------:R-:W-:Y:S05]  /*0450*/  BRA `(.L_x_5) ;  /* 0x0000000000047947 */ /* 0x000fea0003800000 */
.L_x_4:
[----:B------:R-:W-:Y:S06]  /*0460*/  BAR.SYNC.DEFER_BLOCKING 0x0 ;  /* 0x0000000000007b1d */ /* 0x000fec0000010000 */
.L_x_5:
[----:B------:R-:W-:Y:S05]  /*0470*/  @P0 BRA `(.L_x_6) ;  /* 0x0000000000400947 */ /* 0x000fea0003800000 */
[----:B------:R-:W-:Y:S01]  /*0480*/  UMOV UR6, 0x400 ;  /* 0x0000040000067882 */ /* 0x000fe20000000000 */
[----:B------:R-:W-:Y:S01]  /*0490*/  UMOV UR5, 0x1 ;  /* 0x0000000100057882 */ /* 0x000fe20000000000 */
[----:B------:R-:W-:Y:S01]  /*04a0*/  UMOV UR4, 0x8 ;  /* 0x0000000800047882 */ /* 0x000fe20000000000 */
[----:B------:R-:W-:Y:S02]  /*04b0*/  ULEA UR6, UR12, UR6, 0x18 ;  /* 0x000000060c067291 */ /* 0x000fe4000f8ec0ff */
[----:B------:R-:W-:-:S04]  /*04c0*/  UIADD3 UR8, UPT, UPT, -UR5, 0x100000, URZ ;  /* 0x0010000005087890 */ /* 0x000fc8000fffe1ff */
[----:B------:R-:W-:Y:S02]  /*04d0*/  USHF.L.U32 UR9, UR8, 0xb, URZ ;  /* 0x0000000b08097899 */ /* 0x000fe400080006ff */
[----:B------:R-:W-:Y:S02]  /*04e0*/  USHF.L.U32 UR8, UR8, 0x1, URZ ;  /* 0x0000000108087899 */ /* 0x000fe400080006ff */
[----:B------:R-:W-:-:S04]  /*04f0*/  UIADD3 UR4, UPT, UPT, -UR4, 0x100000, URZ ;  /* 0x0010000004047890 */ /* 0x000fc8000fffe1ff */
[----:B------:R-:W-:Y:S02]  /*0500*/  USHF.L.U32 UR5, UR4, 0xb, URZ ;  /* 0x0000000b04057899 */ /* 0x000fe400080006ff */
[----:B------:R-:W-:Y:S01]  /*0510*/  USHF.L.U32 UR4, UR4, 0x1, URZ ;  /* 0x0000000104047899 */ /* 0x000fe200080006ff */
[----:B------:R-:W1:Y:S03]  /*0520*/  FENCE.VIEW.ASYNC.S ;  /* 0x00000000000073c6 */ /* 0x000e660000000000 */
[----:B-1----:R1:W2:Y:S01]  /*0530*/  SYNCS.EXCH.64 URZ, [UR6+0x80], UR8 ;  /* 0x0000800806ff75b2 */ /* 0x0022a20008000100 */
[----:B------:R1:W3:Y:S07]  /*0540*/  SYNCS.EXCH.64 URZ, [UR6+0x88], UR8 ;  /* 0x0000880806ff75b2 */ /* 0x0002ee0008000100 */
[----:B------:R1:W4:Y:S01]  /*0550*/  SYNCS.EXCH.64 URZ, [UR6+0x90], UR4 ;  /* 0x0000900406ff75b2 */ /* 0x0003220008000100 */
[----:B------:R1:W5:Y:S01]  /*0560*/  SYNCS.EXCH.64 URZ, [UR6+0x98], UR4 ;  /* 0x0000980406ff75b2 */ /* 0x0003620008000100 */
[----:B------:R-:W-:Y:S01]  /*0570*/  NOP ;  /* 0x0000000000007918 */ /* 0x000fe20000000000 */
.L_x_6:
[----:B------:R-:W-:Y:S01]  /*0580*/  NOP ;  /* 0x0000000000007918 */ /* 0x000fe20000000000 */
[----:B------:R-:W-:Y:S05]  /*0590*/  BRA.U !UP4, `(.L_x_7) ;  /* 0x000000010c087547 */ /* 0x000fea000b800000 */
[----:B--2345:R-:W-:Y:S01]  /*05a0*/  UCGABAR_ARV ;  /* 0x00000000000079c7 */ /* 0x03cfe20008000000 */
[----:B------:R-:W-:Y:S05]  /*05b0*/  BRA `(.L_x_8) ;  /* 0x0000000000047947 */ /* 0x000fea0003800000 */
.L_x_7:
[----:B--2345:R-:W-:Y:S01]  /*05c0*/  NOP ;  /* 0x0000000000007918 */ /* 0x03cfe20000000000 */
.L_x_8:
[----:B------:R-:W-:Y:S05]  /*05d0*/  BRA.U !UP4, `(.L_x_9) ;  /* 0x000000010c0c7547 */ /* 0x000fea000b800000 */
[----:B------:R-:W-:Y:S01]  /*05e0*/  UCGABAR_WAIT ;  /* 0x0000000000007dc7 */ /* 0x000fe20008000000 */
[----:B------:R-:W-:Y:S01]  /*05f0*/  CCTL.IVALL ;  /* 0x00000000ff00798f */ /* 0x000fe20002000000 */
[----:B------:R-:W-:Y:S05]  /*0600*/  BRA `(.L_x_10) ;  /* 0x0000000000047947 */ /* 0x000fea0003800000 */
.L_x_9:
[----:B------:R-:W-:Y:S06]  /*0610*/  BAR.SYNC.DEFER_BLOCKING 0x0 ;  /* 0x0000000000007b1d */ /* 0x000fec0000010000 */
.L_x_10:
[----:B------:R-:W-:Y:S05]  /*0620*/  @P1 BRA `(.L_x_11) ;  /* 0x0000000000281947 */ /* 0x000fea0003800000 */
[----:B-1----:R-:W-:Y:S01]  /*0630*/  UMOV UR5, 0x400 ;  /* 0x0000040000057882 */ /* 0x002fe20000000000 */
[----:B------:R-:W-:Y:S01]  /*0640*/  UMOV UR4, 0x20 ;  /* 0x0000002000047882 */ /* 0x000fe20000000000 */
[----:B------:R-:W-:Y:S02]  /*0650*/  ULEA UR5, UR12, UR5, 0x18 ;  /* 0x000000050c057291 */ /* 0x000fe4000f8ec0ff */
[----:B------:R-:W-:-:S04]  /*0660*/  UIADD3 UR6, UPT, UPT, -UR4, 0x100000, URZ ;  /* 0x0010000004067890 */ /* 0x000fc8000fffe1ff */
[----:B------:R-:W-:Y:S02]  /*0670*/  USHF.L.U32 UR7, UR6, 0xb, URZ ;  /* 0x0000000b06077899 */ /* 0x000fe400080006ff */
[----:B------:R-:W-:Y:S01]  /*0680*/  USHF.L.U32 UR6, UR6, 0x1, URZ ;  /* 0x0000000106067899 */ /* 0x000fe200080006ff */
[----:B------:R-:W-:Y:S01]  /*0690*/  ELECT P0, URZ, PT ;  /* 0x0000000000ff782f */ /* 0x000fe20003800000 */
[----:B------:R-:W1:Y:S10]  /*06a0*/  FENCE.VIEW.ASYNC.S ;  /* 0x00000000000073c6 */ /* 0x000e740000000000 */
[----:B-1----:R2:W3:Y:S02]  /*06b0*/  SYNCS.EXCH.64 URZ, [UR5+0xa0], UR6 ;  /* 0x0000a00605ff75b2 */ /* 0x0024e40008000100 */
[----:B--2---:R-:W-:Y:S01]  /*06c0*/  NOP ;  /* 0x0000000000007918 */ /* 0x004fe20000000000 */
.L_x_11:
[----:B------:R-:W-:Y:S01]  /*06d0*/  NOP ;  /* 0x0000000000007918 */ /* 0x000fe20000000000 */
[----:B------:R-:W-:Y:S05]  /*06e0*/  BRA.U !UP4, `(.L_x_12) ;  /* 0x000000010c087547 */ /* 0x000fea000b800000 */
[----:B---3--:R-:W-:Y:S01]  /*06f0*/  UCGABAR_ARV ;  /* 0x00000000000079c7 */ /* 0x008fe20008000000 */
[----:B------:R-:W-:Y:S05]  /*0700*/  BRA `(.L_x_13) ;  /* 0x0000000000047947 */ /* 0x000fea0003800000 */
.L_x_12:
[----:B---3--:R-:W-:Y:S01]  /*0710*/  NOP ;  /* 0x0000000000007918 */ /* 0x008fe20000000000 */
.L_x_13:
[----:B------:R-:W-:Y:S01]  /*0720*/  USHF.L.U32 UR29, UR32, 0x7, URZ ;  /* 0x00000007201d7899 */ /* 0x000fe200080006ff */
[----:B------:R-:W-:Y:S05]  /*0730*/  BRA.U !UP4, `(.L_x_14) ;  /* 0x000000010c0c7547 */ /* 0x000fea000b800000 */
[----:B------:R-:W-:Y:S01]  /*0740*/  UCGABAR_WAIT ;  /* 0x0000000000007dc7 */ /* 0x000fe20008000000 */
[----:B------:R-:W-:Y:S01]  /*0750*/  CCTL.IVALL ;  /* 0x00000000ff00798f */ /* 0x000fe20002000000 */
[----:B------:R-:W-:Y:S05]  /*0760*/  BRA `(.L_x_15) ;  /* 0x0000000000047947 */ /* 0x000fea0003800000 */
.L_x_14:
[----:B------:R-:W-:Y:S06]  /*0770*/  BAR.SYNC.DEFER_BLOCKING 0x0 ;  /* 0x0000000000007b1d */ /* 0x000fec0000010000 */
.L_x_15:
[----:B------:R-:W2:Y:S01]  /*0780*/  LDCU.U8 UR23, c[0x0][0x650] ;  /* 0x0000ca00ff1777ac */ /* 0x000ea20008000000 */
[----:B------:R-:W3:Y:S01]  /*0790*/  LDCU.U8 UR22, c[0x0][0x651] ;  /* 0x0000ca20ff1677ac */ /* 0x000ee20008000000 */
[----:B------:R-:W4:Y:S01]  /*07a0*/  LDCU.U8 UR21, c[0x0][0x65c] ;  /* 0x0000cb80ff1577ac */ /* 0x000f220008000000 */
[----:B------:R-:W5:Y:S01]  /*07b0*/  LDCU.U8 UR15, c[0x0][0x65d] ;  /* 0x0000cba0ff0f77ac */ /* 0x000f620008000000 */
[----:B------:R-:W1:Y:S01]  /*07c0*/  LDCU.U8 UR14, c[0x0][0x668] ;  /* 0x0000cd00ff0e77ac */ /* 0x000e620008000000 */
[----:B------:R-:W1:Y:S01]  /*07d0*/  LDCU.U8 UR13, c[0x0][0x669] ;  /* 0x0000cd20ff0d77ac */ /* 0x000e620008000000 */
[----:B------:R-:W-:Y:S01]  /*07e0*/  UIADD3 UR28, UPT, UPT, -UR30, UR12, URZ ;  /* 0x0000000c1e1c7290 */ /* 0x000fe2000fffe1ff */
[----:B------:R-:W-:Y:S05]  /*07f0*/  @P1 BRA `(.L_x_16) ;  /* 0x0000000800f41947 */ /* 0x000fea0003800000 */
[----:B------:R-:W5:Y:S01]  /*0800*/  S2UR UR40, SR_CTAID.Z ;  /* 0x00000000002879c3 */ /* 0x000f620000002700 */
[----:B------:R-:W-:Y:S01]  /*0810*/  UMOV UR39, 0x1 ;  /* 0x0000000100277882 */ /* 0x000fe20000000000 */
[----:B------:R-:W-:Y:S01]  /*0820*/  UMOV UR38, URZ ;  /* 0x000000ff00267c82 */ /* 0x000fe20008000000 */
[----:B-----5:R-:W-:-:S09]  /*0830*/  UISETP.GT.U32.AND UP0, UPT, UR40, 0x1ff, UPT ;  /* 0x000001ff2800788c */ /* 0x020fd2000bf04070 */
[----:B------:R-:W-:Y:S05]  /*0840*/  BRA.U UP0, `(.L_x_17) ;  /* 0x00000009003c7547 */ /* 0x000fea000b800000 */
[----:B-1----:R-:W1:Y:S01]  /*0850*/  LDCU.64 UR4, c[0x0][0x648] ;  /* 0x0000c900ff0477ac */ /* 0x002e620008000a00 */
[----:B------:R-:W5:Y:S01]  /*0860*/  S2UR UR34, SR_CgaCtaId ;  /* 0x00000000002279c3 */ /* 0x000f620000008800 */
[----:B------:R-:W4:Y:S01]  /*0870*/  LDCU UR8, c[0x0][0x658] ;  /* 0x0000cb00ff0877ac */ /* 0x000f220008000800 */
[----:B------:R-:W3:Y:S01]  /*0880*/  LDCU UR12, c[0x0][0x374] ;  /* 0x00006e80ff0c77ac */ /* 0x000ee20008000800 */
[----:B------:R-:W-:Y:S01]  /*0890*/  UMOV UR16, 0x400 ;  /* 0x0000040000107882 */ /* 0x000fe20000000000 */
[----:B------:R-:W2:Y:S01]  /*08a0*/  LDCU.64 UR50, c[0x0][0x348] ;  /* 0x00006900ff3277ac */ /* 0x000ea20008000a00 */
[----:B------:R-:W-:Y:S02]  /*08b0*/  USHF.L.U32 UR10, UR28, 0x7, URZ ;  /* 0x000000071c0a7899 */ /* 0x000fe400080006ff */
[----:B-1----:R-:W-:Y:S01]  /*08c0*/  UIMAD.WIDE.U32 UR6, UR40, UR5, URZ ;  /* 0x00000005280672a5 */ /* 0x002fe2000f8e00ff */
[----:B------:R-:W-:Y:S01]  /*08d0*/  UMOV UR38, URZ ;  /* 0x000000ff00267c82 */ /* 0x000fe20008000000 */
[----:B------:R-:W-:-:S02]  /*08e0*/  UMOV UR39, 0x1 ;  /* 0x0000000100277882 */ /* 0x000fc40000000000 */
[----:B------:R-:W-:Y:S02]  /*08f0*/  UIADD3 UR5, UPT, UPT, -UR7, UR40, URZ ;  /* 0x0000002807057290 */ /* 0x000fe4000fffe1ff */
[----:B-----5:R-:W-:Y:S02]  /*0900*/  ULEA UR34, UR34, UR16, 0x18 ;  /* 0x0000001022227291 */ /* 0x020fe4000f8ec0ff */
[----:B--2---:R-:W-:-:S03]  /*0910*/  USHF.R.U32.HI UR5, URZ, UR23, UR5 ;  /* 0x00000017ff057299 */ /* 0x004fc60008011605 */
[----:B------:R-:W1:Y:S01]  /*0920*/  LDCU UR6, c[0x0][0x654] ;  /* 0x0000ca80ff0677ac */ /* 0x000e620008000800 */
[----:B------:R-:W-:-:S04]  /*0930*/  UIADD3 UR7, UPT, UPT, UR7, UR5, URZ ;  /* 0x0000000507077290 */ /* 0x000fc8000fffe0ff */
[----:B---3--:R-:W-:-:S04]  /*0940*/  USHF.R.U32.HI UR7, URZ, UR22, UR7 ;  /* 0x00000016ff077299 */ /* 0x008fc80008011607 */
[----:B------:R-:W-:-:S04]  /*0950*/  UIADD3 UR7, UPT, UPT, -UR7, URZ, URZ ;  /* 0x000000ff07077290 */ /* 0x000fc8000fffe1ff */
[----:B------:R-:W-:Y:S01]  /*0960*/  UIMAD UR7, UR7, UR4, UR40 ;  /* 0x00000004070772a4 */ /* 0x000fe2000f8e0228 */
[----:B------:R-:W2:Y:S03]  /*0970*/  LDCU.64 UR4, c[0x0][0x660] ;  /* 0x0000cc00ff0477ac */ /* 0x000ea60008000a00 */
[----:B----4-:R-:W-:-:S04]  /*0980*/  UIMAD.WIDE.U32 UR8, UR7, UR8, URZ ;  /* 0x00000008070872a5 */ /* 0x010fc8000f8e00ff */
[----:B------:R-:W-:-:S04]  /*0990*/  UIADD3 UR11, UPT, UPT, UR7, -UR9, URZ ;  /* 0x80000009070b7290 */ /* 0x000fc8000fffe0ff */
[----:B------:R-:W-:-:S04]  /*09a0*/  USHF.R.U32.HI UR11, URZ, UR21, UR11 ;  /* 0x00000015ff0b7299 */ /* 0x000fc8000801160b */
[----:B------:R-:W-:Y:S01]  /*09b0*/  UIADD3 UR11, UPT, UPT, UR9, UR11, URZ ;  /* 0x0000000b090b7290 */ /* 0x000fe2000fffe0ff */
[----:B------:R-:W3:Y:S03]  /*09c0*/  LDCU UR9, c[0x0][0x370] ;  /* 0x00006e00ff0977ac */ /* 0x000ee60008000800 */
[----:B------:R-:W-:Y:S01]  /*09d0*/  USHF.R.U32.HI UR11, URZ, UR15, UR11 ;  /* 0x0000000fff0b7299 */ /* 0x000fe2000801160b */
[----:B------:R-:W4:Y:S03]  /*09e0*/  LDCU UR8, c[0x0][0x378] ;  /* 0x00006f00ff0877ac */ /* 0x000f260008000800 */
[----:B--2---:R-:W-:-:S07]  /*09f0*/  UIMAD.WIDE.U32 UR18, UR11, UR5, URZ ;  /* 0x000000050b1272a5 */ /* 0x004fce000f8e00ff */
[----:B------:R-:W-:Y:S01]  /*0a00*/  UMOV UR17, UR19 ;  /* 0x0000001300117c82 */ /* 0x000fe20008000000 */
[----:B---3--:R-:W-:Y:S02]  /*0a10*/  UIMAD UR9, UR12, UR9, URZ ;  /* 0x000000090c0972a4 */ /* 0x008fe4000f8e02ff */
[----:B------:R-:W-:-:S04]  /*0a20*/  UIADD3 UR5, UPT, UPT, UR11, -UR17, URZ ;  /* 0x800000110b057290 */ /* 0x000fc8000fffe0ff */
[----:B------:R-:W-:Y:S02]  /*0a30*/  USHF.R.U32.HI UR5, URZ, UR14, UR5 ;  /* 0x0000000eff057299 */ /* 0x000fe40008011605 */
[----:B----4-:R-:W-:Y:S02]  /*0a40*/  UIMAD UR8, UR9, UR8, URZ ;  /* 0x00000008090872a4 */ /* 0x010fe4000f8e02ff */
[----:B------:R-:W-:Y:S02]  /*0a50*/  UIADD3 UR5, UPT, UPT, UR17, UR5, URZ ;  /* 0x0000000511057290 */ /* 0x000fe4000fffe0ff */
[----:B------:R-:W-:Y:S02]  /*0a60*/  ULEA.HI UR37, UR8, UR8, URZ, 0x1 ;  /* 0x0000000808257291 */ /* 0x000fe4000f8f08ff */
[----:B------:R-:W-:Y:S02]  /*0a70*/  USHF.R.U32.HI UR5, URZ, UR13, UR5 ;  /* 0x0000000dff057299 */ /* 0x000fe40008011605 */
[----:B------:R-:W-:-:S02]  /*0a80*/  UIADD3 UR8, UPT, UPT, -UR11, URZ, URZ ;  /* 0x000000ff0b087290 */ /* 0x000fc4000fffe1ff */
[----:B------:R-:W-:Y:S02]  /*0a90*/  UIADD3 UR5, UPT, UPT, -UR5, URZ, URZ ;  /* 0x000000ff05057290 */ /* 0x000fe4000fffe1ff */
[----:B------:R-:W-:Y:S02]  /*0aa0*/  USHF.R.S32.HI UR37, URZ, 0x1, UR37 ;  /* 0x00000001ff257899 */ /* 0x000fe40008011425 */
[----:B-1----:R-:W-:Y:S02]  /*0ab0*/  UIMAD UR6, UR8, UR6, UR7 ;  /* 0x00000006080672a4 */ /* 0x002fe4000f8e0207 */
[----:B------:R-:W-:-:S12]  /*0ac0*/  UIMAD UR11, UR5, UR4, UR11 ;  /* 0x00000004050b72a4 */ /* 0x000fd8000f8e020b */
.L_x_22:
[----:B------:R-:W-:Y:S02]  /*0ad0*/  USHF.L.U32 UR4, UR39, 0x1f, URZ ;  /* 0x0000001f27047899 */ /* 0x000fe400080006ff */
[----:B------:R-:W-:Y:S02]  /*0ae0*/  ULEA UR5, UR38, UR34, 0x3 ;  /* 0x0000002226057291 */ /* 0x000fe4000f8e18ff */
[----:B------:R-:W-:Y:S02]  /*0af0*/  UIADD3 UR46, UP2, UPT, UR50, 0xc0, URZ ;  /* 0x000000c0322e7890 */ /* 0x000fe4000ff5e0ff */
[----:B------:R-:W-:Y:S01]  /*0b00*/  MOV R2, UR4 ;  /* 0x0000000400027c02 */ /* 0x000fe20008000f00 */
[----:B------:R-:W-:Y:S02]  /*0b10*/  UIADD3 UR4, UPT, UPT, UR6, UR6, URZ ;  /* 0x0000000606047290 */ /* 0x000fe4000fffe0ff */
[----:B------:R-:W-:Y:S02]  /*0b20*/  ULEA UR7, UR11, UR32, 0x1 ;  /* 0x000000200b077291 */ /* 0x000fe4000f8e08ff */
[----:B----4-:R1:W2:Y:S01]  /*0b30*/  SYNCS.PHASECHK.TRANS64.TRYWAIT P1, [UR5+0x40], R2 ;  /* 0x00004002ff0075a7 */ /* 0x0102a20008021105 */
[----:B------:R-:W-:-:S02]  /*0b40*/  ULOP3.LUT UR5, UR4, UR32, URZ, 0xfc, !UPT ;  /* 0x0000002004057292 */ /* 0x000fc4000f8efcff */
[----:B------:R-:W-:Y:S02]  /*0b50*/  UIADD3 UR48, UP3, UPT, UR50, 0x40, URZ ;  /* 0x0000004032307890 */ /* 0x000fe4000ff7e0ff */
[----:B------:R-:W-:Y:S02]  /*0b60*/  ULEA.HI UR4, UR4, UR5, URZ, 0x1 ;  /* 0x0000000504047291 */ /* 0x000fe4000f8f08ff */
[----:B------:R-:W-:Y:S02]  /*0b70*/  UIADD3 UR44, UP1, UPT, UR50, 0x140, URZ ;  /* 0x00000140322c7890 */ /* 0x000fe4000ff3e0ff */
[----:B------:R-:W-:Y:S02]  /*0b80*/  ULOP3.LUT UR6, UR4, 0xfffffffe, URZ, 0xc0, !UPT ;  /* 0xfffffffe04067892 */ /* 0x000fe4000f8ec0ff */
[----:B------:R-:W-:Y:S02]  /*0b90*/  USHF.R.S32.HI UR4, URZ, 0x1, UR4 ;  /* 0x00000001ff047899 */ /* 0x000fe40008011404 */
[----:B------:R-:W-:-:S02]  /*0ba0*/  UISETP.NE.AND UP4, UPT, UR5, UR6, UPT ;  /* 0x000000060500728c */ /* 0x000fc4000bf85270 */
[----:B------:R-:W-:Y:S02]  /*0bb0*/  UIADD3 UR27, UPT, UPT, UR4, -0x1, URZ ;  /* 0xffffffff041b7890 */ /* 0x000fe4000fffe0ff */
[----:B------:R-:W-:Y:S02]  /*0bc0*/  UISETP.LT.AND UP4, UPT, UR5, URZ, UP4 ;  /* 0x000000ff0500728c */ /* 0x000fe4000a781270 */
[----:B------:R-:W-:Y:S02]  /*0bd0*/  UIADD3 UR42, UP0, UPT, UR50, 0x1c0, URZ ;  /* 0x000001c0322a7890 */ /* 0x000fe4000ff1e0ff */
[----:B------:R-:W-:Y:S02]  /*0be0*/  UIADD3.X UR47, UPT, UPT, URZ, UR51, URZ, UP2, !UPT ;  /* 0x00000033ff2f7290 */ /* 0x000fe400097fe4ff */
[----:B------:R-:W-:Y:S02]  /*0bf0*/  UIADD3.X UR49, UPT, UPT, URZ, UR51, URZ, UP3, !UPT ;  /* 0x00000033ff317290 */ /* 0x000fe40009ffe4ff */
[----:B------:R-:W-:-:S02]  /*0c00*/  UIADD3.X UR45, UPT, UPT, URZ, UR51, URZ, UP1, !UPT ;  /* 0x00000033ff2d7290 */ /* 0x000fc40008ffe4ff */
[----:B------:R-:W-:Y:S02]  /*0c10*/  UIADD3.X UR43, UPT, UPT, URZ, UR51, URZ, UP0, !UPT ;  /* 0x00000033ff2b7290 */ /* 0x000fe400087fe4ff */
[----:B------:R-:W-:Y:S02]  /*0c20*/  @!UP4 UIADD3 UR27, UPT, UPT, UR4, URZ, URZ ;  /* 0x000000ff041bc290 */ /* 0x000fe4000fffe0ff */
[----:B------:R-:W-:Y:S02]  /*0c30*/  USHF.L.U32 UR7, UR7, 0x6, URZ ;  /* 0x0000000607077899 */ /* 0x000fe400080006ff */
[----:B------:R-:W-:Y:S02]  /*0c40*/  UIADD3 UR19, UPT, UPT, UR27, UR27, URZ ;  /* 0x0000001b1b137290 */ /* 0x000fe4000fffe0ff */
[----:B------:R-:W-:Y:S02]  /*0c50*/  ULEA UR27, UR27, UR29, 0x8 ;  /* 0x0000001d1b1b7291 */ /* 0x000fe4000f8e40ff */
[----:B------:R-:W-:-:S02]  /*0c60*/  ULOP3.LUT UR19, UR19, UR32, URZ, 0xfc, !UPT ;  /* 0x0000002013137292 */ /* 0x000fc4000f8efcff */
[----:B------:R-:W-:Y:S01]  /*0c70*/  UISETP.NE.AND UP2, UPT, UR32, URZ, UPT ;  /* 0x000000ff2000728c */ /* 0x000fe2000bf45270 */
[----:B------:R-:W-:Y:S01]  /*0c80*/  UMOV UR20, URZ ;  /* 0x000000ff00147c82 */ /* 0x000fe20008000000 */
[----:B-1----:R-:W-:Y:S02]  /*0c90*/  UMOV UR18, URZ ;  /* 0x000000ff00127c82 */ /* 0x002fe40008000000 */
.L_x_21:
[----:B------:R-:W-:Y:S01]  /*0ca0*/  ULEA UR25, UR38, UR34, 0x3 ;  /* 0x0000002226197291 */ /* 0x000fe2000f8e18ff */
[----:B--234-:R-:W-:Y:S11]  /*0cb0*/  @P1 BRA `(.L_x_18) ;  /* 0x0000000000101947 */ /* 0x01cff60003800000 */
[----:B------:R-:W-:-:S06]  /*0cc0*/  USHF.L.U32 UR4, UR39, 0x1f, URZ ;  /* 0x0000001f27047899 */ /* 0x000fcc00080006ff */
[----:B------:R-:W-:-:S04]  /*0cd0*/  MOV R2, UR4 ;  /* 0x0000000400027c02 */ /* 0x000fc80008000f00 */
[----:B------:R-:W1:Y:S02]  /*0ce0*/  SYNCS.PHASECHK.TRANS64.TRYWAIT P0, [UR25+0x40], R2 ;  /* 0x00004002ff0075a7 */ /* 0x000e640008001119 */
[----:B-1----:R-:W-:Y:S05]  /*0cf0*/  @!P0 BRA `(.L_x_19) ;  /* 0x0000003800388947 */ /* 0x002fea0003800000 */
.L_x_18:
[----:B------:R-:W-:Y:S05]  /*0d00*/  BRA.U UP2, `(.L_x_20) ;  /* 0x00000001020c7547 */ /* 0x000fea000b800000 */
[----:B------:R-:W-:-:S13]  /*0d10*/  ELECT P0, URZ, PT ;  /* 0x0000000000ff782f */ /* 0x000fda0003800000 */
[----:B-1----:R-:W-:-:S04]  /*0d20*/  @P0 MOV R2, 0xc800 ;  /* 0x0000c80000020802 */ /* 0x002fc80000000f00 */
[----:B------:R2:W-:Y:S03]  /*0d30*/  @P0 SYNCS.ARRIVE.TRANS64 RZ, [UR25], R2 ;  /* 0x00000002ffff09a7 */ /* 0x0005e60008000019 */
.L_x_20:
[----:B------:R-:W-:Y:S01]  /*0d40*/  ULEA UR24, UR38, UR34, 0xe ;  /* 0x0000002226187291 */ /* 0x000fe2000f8e70ff */
[----:B------:R-:W-:Y:S01]  /*0d50*/  PLOP3.LUT P1, PT, PT, PT, PT, 0x80, 0x8 ;  /* 0x000000000008781c */ /* 0x000fe20003f2f070 */
[----:B------:R-:W-:Y:S02]  /*0d60*/  ULEA UR4, UR38, UR34, 0xd ;  /* 0x0000002226047291 */ /* 0x000fe4000f8e68ff */
[----:B------:R-:W-:Y:S02]  /*0d70*/  USHF.L.U32 UR16, UR38, 0x9, URZ ;  /* 0x0000000926107899 */ /* 0x000fe400080006ff */
[----:B------:R-:W-:Y:S02]  /*0d80*/  UIADD3 UR38, UPT, UPT, UR38, 0x1, URZ ;  /* 0x0000000126267890 */ /* 0x000fe4000fffe0ff */
[----:B------:R-:W-:Y:S02]  /*0d90*/  UISETP.GT.U32.AND UP0, UPT, UR20, 0x1e, UPT ;  /* 0x0000001e1400788c */ /* 0x000fe4000bf04070 */
[----:B------:R-:W-:-:S02]  /*0da0*/  UISETP.NE.AND UP1, UPT, UR38, 0x8, UPT ;  /* 0x000000082600788c */ /* 0x000fc4000bf25270 */
[----:B------:R-:W-:Y:S02]  /*0db0*/  ULEA UR8, UR28, UR16, 0x8 ;  /* 0x000000101c087291 */ /* 0x000fe4000f8e40ff */
[----:B------:R-:W-:Y:S01]  /*0dc0*/  USEL UR6, URZ, 0x1, UP1 ;  /* 0x00000001ff067887 */ /* 0x000fe20008800000 */
[----:B------:R-:W-:Y:S01]  /*0dd0*/  PLOP3.LUT P0, PT, PT, PT, UP0, 0x80, 0x8 ;  /* 0x000000000008781c */ /* 0x000fe20003f0f008 */
[----:B------:R-:W-:Y:S02]  /*0de0*/  USHF.L.U32 UR26, UR20, 0x7, URZ ;  /* 0x00000007141a7899 */ /* 0x000fe400080006ff */
[----:B------:R-:W-:Y:S02]  /*0df0*/  ULOP3.LUT UR39, UR39, UR6, URZ, 0x3c, !UPT ;  /* 0x0000000627277292 */ /* 0x000fe4000f8e3cff */
[----:B------:R-:W-:Y:S02]  /*0e00*/  ULOP3.LUT UR25, UR25, 0xfefffff8, URZ, 0xc0, !UPT ;  /* 0xfefffff819197892 */ /* 0x000fe4000f8ec0ff */
[----:B------:R-:W-:-:S02]  /*0e10*/  UIADD3 UR24, UPT, UPT, UR24, 0x6400, URZ ;  /* 0x0000640018187890 */ /* 0x000fc4000fffe0ff */
[----:B------:R-:W-:Y:S02]  /*0e20*/  USEL UR38, UR38, URZ, UP1 ;  /* 0x000000ff26267287 */ /* 0x000fe40008800000 */
[----:B------:R-:W-:Y:S02]  /*0e30*/  UIADD3 UR4, UPT, UPT, UR4, 0x26400, URZ ;  /* 0x0002640004047890 */ /* 0x000fe4000fffe0ff */
[----:B------:R-:W-:Y:S02]  /*0e40*/  UIADD3 UR16, UPT, UPT, UR34, 0x36400, UR16 ;  /* 0x0003640022107890 */ /* 0x000fe4000fffe010 */
[----:B------:R-:W-:Y:S01]  /*0e50*/  UIADD3 UR8, UPT, UPT, UR34, 0x37400, UR8 ;  /* 0x0003740022087890 */ /* 0x000fe2000fffe008 */
[----:B------:R-:W-:Y:S01]  /*0e60*/  UTMALDG.2D.2CTA [UR24], [UR48], desc[URZ] ;  /* 0x0000ff18300075b4 */ /* 0x000fe20008209000 */
[----:B------:R-:W-:Y:S02]  /*0e70*/  @!UP0 USHF.L.U32 UR35, UR39, 0x1f, URZ ;  /* 0x0000001f27238899 */ /* 0x000fe400080006ff */
[----:B------:R-:W-:Y:S01]  /*0e80*/  @!UP0 ULEA UR36, UR38, UR34, 0x3 ;  /* 0x0000002226248291 */ /* 0x000fe2000f8e18ff */
[----:B------:R-:W-:Y:S01]  /*0e90*/  UMOV UR5, UR25 ;  /* 0x0000001900057c82 */ /* 0x000fe20008000000 */
[----:B------:R-:W-:Y:S01]  /*0ea0*/  UMOV UR6, UR26 ;  /* 0x0000001a00067c82 */ /* 0x000fe20008000000 */
[----:B------:R-:W-:Y:S01]  /*0eb0*/  UMOV UR17, UR25 ;  /* 0x0000001900117c82 */ /* 0x000fe20008000000 */
[----:B-12---:R-:W-:Y:S01]  /*0ec0*/  IMAD.U32 R2, RZ, RZ, UR35 ;  /* 0x00000023ff027e24 */ /* 0x006fe2000f8e00ff */
[----:B------:R-:W-:Y:S01]  /*0ed0*/  UMOV UR33, 0x30000 ;  /* 0x0003000000217882 */ /* 0x000fe20000000000 */
[----:B------:R-:W-:Y:S01]  /*0ee0*/  UMOV UR12, UR20 ;  /* 0x00000014000c7c82 */ /* 0x000fe20008000000 */
[----:B------:R-:W-:Y:S01]  /*0ef0*/  UMOV UR9, UR25 ;  /* 0x0000001900097c82 */ /* 0x000fe20008000000 */
[----:B------:R-:W-:Y:S01]  /*0f00*/  UTMALDG.2D.2CTA [UR4], [UR46], desc[URZ] ;  /* 0x0000ff042e0075b4 */ /* 0x000fe20008209000 */
[----:B------:R-:W-:-:S04]  /*0f10*/  UIADD3 UR35, UPT, UPT, UR20, 0x1, URZ ;  /* 0x0000000114237890 */ /* 0x000fc8000fffe0ff */
[----:B------:R-:W-:Y:S01]  /*0f20*/  UISETP.NE.AND UP0, UPT, UR35, 0x20, UPT ;  /* 0x000000202300788c */ /* 0x000fe2000bf05270 */
[----:B------:R1:W-:Y:S01]  /*0f30*/  UTMALDG.3D.2CTA [UR16], [UR44], desc[URZ] ;  /* 0x0000ff102c0075b4 */ /* 0x0003e20008211000 */
[----:B------:R3:W-:Y:S01]  /*0f40*/  UTMALDG.3D.MULTICAST.2CTA [UR8], [UR42], UR33, desc[URZ] ;  /* 0x0000ff082a0073b4 */ /* 0x0007e20008211821 */
[----:B------:R3:W4:Y:S01]  /*0f50*/  @!P0 SYNCS.PHASECHK.TRANS64.TRYWAIT P1, [UR36+0x40], R2 ;  /* 0x00004002ff0085a7 */ /* 0x0007220008021124 */
[----:B-1----:R-:W-:-:S05]  /*0f60*/  UMOV UR20, UR35 ;  /* 0x0000002300147c82 */ /* 0x002fca0008000000 */
[----:B------:R-:W-:Y:S05]  /*0f70*/  BRA.U UP0, `(.L_x_21) ;  /* 0xfffffffd00487547 */ /* 0x000fea000b83ffff */
[----:B------:R-:W1:Y:S01]  /*0f80*/  LDCU.64 UR4, c[0x0][0x648] ;  /* 0x0000c900ff0477ac */ /* 0x000e620008000a00 */
[----:B------:R-:W-:-:S04]  /*0f90*/  UIADD3 UR40, UPT, UPT, UR37, UR40, URZ ;  /* 0x0000002825287290 */ /* 0x000fc8000fffe0ff */
[----:B------:R-:W-:Y:S02]  /*0fa0*/  UISETP.GE.AND UP0, UPT, UR40, 0x200, UPT ;  /* 0x000002002800788c */ /* 0x000fe4000bf06270 */
[----:B-1----:R-:W-:Y:S01]  /*0fb0*/  UIMAD.WIDE.U32 UR6, UR40, UR5, URZ ;  /* 0x00000005280672a5 */ /* 0x002fe2000f8e00ff */
[----:B------:R-:W1:Y:S03]  /*0fc0*/  LDCU UR5, c[0x0][0x658] ;  /* 0x0000cb00ff0577ac */ /* 0x000e660008000800 */
[----:B------:R-:W-:-:S04]  /*0fd0*/  UIADD3 UR6, UPT, UPT, UR40, -UR7, URZ ;  /* 0x8000000728067290 */ /* 0x000fc8000fffe0ff */
[----:B------:R-:W-:-:S04]  /*0fe0*/  USHF.R.U32.HI UR6, URZ, UR23, UR6 ;  /* 0x00000017ff067299 */ /* 0x000fc80008011606 */
[----:B------:R-:W-:-:S04]  /*0ff0*/  UIADD3 UR6, UPT, UPT, UR7, UR6, URZ ;  /* 0x0000000607067290 */ /* 0x000fc8000fffe0ff */
[----:B------:R-:W-:-:S04]  /*1000*/  USHF.R.U32.HI UR6, URZ, UR22, UR6 ;  /* 0x00000016ff067299 */ /* 0x000fc80008011606 */
[----:B------:R-:W-:-:S04]  /*1010*/  UIADD3 UR6, UPT, UPT, -UR6, URZ, URZ ;  /* 0x000000ff06067290 */ /* 0x000fc8000fffe1ff */
[----:B------:R-:W-:-:S04]  /*1020*/  UIMAD UR6, UR4, UR6, UR40 ;  /* 0x00000006040672a4 */ /* 0x000fc8000f8e0228 */
[----:B-1-3--:R-:W-:Y:S01]  /*1030*/  UIMAD.WIDE.U32 UR8, UR6, UR5, URZ ;  /* 0x00000005060872a5 */ /* 0x00afe2000f8e00ff */
[----:B------:R-:W1:Y:S03]  /*1040*/  LDCU.64 UR4, c[0x0][0x660] ;  /* 0x0000cc00ff0477ac */ /* 0x000e660008000a00 */
[----:B------:R-:W-:-:S04]  /*1050*/  UIADD3 UR7, UPT, UPT, UR6, -UR9, URZ ;  /* 0x8000000906077290 */ /* 0x000fc8000fffe0ff */
[----:B------:R-:W-:-:S04]  /*1060*/  USHF.R.U32.HI UR7, URZ, UR21, UR7 ;  /* 0x00000015ff077299 */ /* 0x000fc80008011607 */
[----:B------:R-:W-:-:S04]  /*1070*/  UIADD3 UR7, UPT, UPT, UR9, UR7, URZ ;  /* 0x0000000709077290 */ /* 0x000fc8000fffe0ff */
[----:B------:R-:W-:-:S04]  /*1080*/  USHF.R.U32.HI UR11, URZ, UR15, UR7 ;  /* 0x0000000fff0b7299 */ /* 0x000fc80008011607 */
[----:B-1----:R-:W-:Y:S02]  /*1090*/  UIMAD.WIDE.U32 UR8, UR11, UR5, URZ ;  /* 0x000000050b0872a5 */ /* 0x002fe4000f8e00ff */
[----:B------:R-:W-:Y:S02]  /*10a0*/  UIADD3 UR8, UPT, UPT, -UR11, URZ, URZ ;  /* 0x000000ff0b087290 */ /* 0x000fe4000fffe1ff */
[----:B------:R-:W-:Y:S01]  /*10b0*/  UIADD3 UR5, UPT, UPT, UR11, -UR9, URZ ;  /* 0x800000090b057290 */ /* 0x000fe2000fffe0ff */
[----:B------:R-:W1:Y:S03]  /*10c0*/  LDCU UR7, c[0x0][0x654] ;  /* 0x0000ca80ff0777ac */ /* 0x000e660008000800 */
[----:B------:R-:W-:-:S04]  /*10d0*/  USHF.R.U32.HI UR5, URZ, UR14, UR5 ;  /* 0x0000000eff057299 */ /* 0x000fc80008011605 */
[----:B------:R-:W-:-:S04]  /*10e0*/  UIADD3 UR5, UPT, UPT, UR9, UR5, URZ ;  /* 0x0000000509057290 */ /* 0x000fc8000fffe0ff */
[----:B------:R-:W-:-:S04]  /*10f0*/  USHF.R.U32.HI UR5, URZ, UR13, UR5 ;  /* 0x0000000dff057299 */ /* 0x000fc80008011605 */
[----:B------:R-:W-:Y:S02]  /*1100*/  UIADD3 UR5, UPT, UPT, -UR5, URZ, URZ ;  /* 0x000000ff05057290 */ /* 0x000fe4000fffe1ff */
[----:B-1----:R-:W-:Y:S02]  /*1110*/  UIMAD UR6, UR7, UR8, UR6 ;  /* 0x00000008070672a4 */ /* 0x002fe4000f8e0206 */
[----:B------:R-:W-:Y:S01]  /*1120*/  UIMAD UR11, UR4, UR5, UR11 ;  /* 0x00000005040b72a4 */ /* 0x000fe2000f8e020b */
[----:B------:R-:W-:Y:S11]  /*1130*/  BRA.U !UP0, `(.L_x_22) ;  /* 0xfffffff908647547 */ /* 0x000ff6000b83ffff */
.L_x_17:
[----:B-1----:R-:W-:Y:S01]  /*1140*/  UIADD3 UR4, UPT, UPT, UR38, 0x2, URZ ;  /* 0x0000000226047890 */ /* 0x002fe2000fffe0ff */
[----:B------:R-:W1:Y:S01]  /*1150*/  S2UR UR12, SR_CgaCtaId ;  /* 0x00000000000c79c3 */ /* 0x000e620000008800 */
[----:B------:R-:W-:-:S04]  /*1160*/  UISETP.NE.AND UP0, UPT, UR38, 0x7, UPT ;  /* 0x000000072600788c */ /* 0x000fc8000bf05270 */
[----:B------:R-:W-:-:S04]  /*1170*/  USEL UR4, UR4, 0x1, UP0 ;  /* 0x0000000104047887 */ /* 0x000fc80008000000 */
[----:B------:R-:W-:Y:S02]  /*1180*/  UIADD3 UR5, UPT, UPT, UR4, 0x1, URZ ;  /* 0x0000000104057890 */ /* 0x000fe4000fffe0ff */
[----:B------:R-:W-:-:S04]  /*1190*/  UISETP.NE.AND UP1, UPT, UR4, 0x8, UPT ;  /* 0x000000080400788c */ /* 0x000fc8000bf25270 */
[----:B------:R-:W-:Y:S02]  /*11a0*/  USEL UR5, UR5, 0x1, UP1 ;  /* 0x0000000105057887 */ /* 0x000fe40008800000 */
[----:B------:R-:W-:Y:S02]  /*11b0*/  UISETP.EQ.XOR UP1, UPT, UR38, 0x7, !UP1 ;  /* 0x000000072600788c */ /* 0x000fe4000cf22a70 */
[----:B------:R-:W-:Y:S02]  /*11c0*/  UIADD3 UR4, UPT, UPT, UR5, 0x1, URZ ;  /* 0x0000000105047890 */ /* 0x000fe4000fffe0ff */
[----:B------:R-:W-:Y:S02]  /*11d0*/  UISETP.NE.AND UP0, UPT, UR5, 0x8, UPT ;  /* 0x000000080500788c */ /* 0x000fe4000bf05270 */
[----:B------:R-:W-:Y:S02]  /*11e0*/  UISETP.EQ.XOR UP1, UPT, UR5, 0x8, UP1 ;  /* 0x000000080500788c */ /* 0x000fe40008f22a70 */
[----:B------:R-:W-:-:S04]  /*11f0*/  USEL UR4, UR4, 0x1, UP0 ;  /* 0x0000000104047887 */ /* 0x000fc80008000000 */
[----:B------:R-:W-:Y:S02]  /*1200*/  UIADD3 UR6, UPT, UPT, UR4, 0x1, URZ ;  /* 0x0000000104067890 */ /* 0x000fe4000fffe0ff */
[----:B------:R-:W-:Y:S02]  /*1210*/  UISETP.NE.AND UP0, UPT, UR4, 0x8, UPT ;  /* 0x000000080400788c */ /* 0x000fe4000bf05270 */
[----:B------:R-:W-:Y:S02]  /*1220*/  UISETP.EQ.XOR UP1, UPT, UR4, 0x8, UP1 ;  /* 0x000000080400788c */ /* 0x000fe40008f22a70 */
[----:B------:R-:W-:Y:S01]  /*1230*/  USEL UR6, UR6, 0x1, UP0 ;  /* 0x0000000106067887 */ /* 0x000fe20008000000 */
[----:B------:R-:W-:-:S03]  /*1240*/  UMOV UR4, 0x400 ;  /* 0x0000040000047882 */ /* 0x000fc60000000000 */
[----:B------:R-:W-:Y:S02]  /*1250*/  UIADD3 UR5, UPT, UPT, UR6, 0x1, URZ ;  /* 0x0000000106057890 */ /* 0x000fe4000fffe0ff */
[----:B------:R-:W-:Y:S02]  /*1260*/  UISETP.NE.AND UP0, UPT, UR6, 0x8, UPT ;  /* 0x000000080600788c */ /* 0x000fe4000bf05270 */
[----:B------:R-:W-:Y:S02]  /*1270*/  UISETP.EQ.XOR UP1, UPT, UR6, 0x8, UP1 ;  /* 0x000000080600788c */ /* 0x000fe40008f22a70 */
[----:B------:R-:W-:Y:S02]  /*1280*/  USEL UR5, UR5, 0x1, UP0 ;  /* 0x0000000105057887 */ /* 0x000fe40008000000 */
[----:B-1----:R-:W-:Y:S02]  /*1290*/  ULEA UR4, UR12, UR4, 0x18 ;  /* 0x000000040c047291 */ /* 0x002fe4000f8ec0ff */
[----:B------:R-:W-:-:S02]  /*12a0*/  UIADD3 UR6, UPT, UPT, UR5, 0x1, URZ ;  /* 0x0000000105067890 */ /* 0x000fc4000fffe0ff */
[----:B------:R-:W-:Y:S02]  /*12b0*/  UISETP.NE.AND UP0, UPT, UR5, 0x8, UPT ;  /* 0x000000080500788c */ /* 0x000fe4000bf05270 */
[----:B------:R-:W-:Y:S02]  /*12c0*/  UISETP.EQ.XOR UP1, UPT, UR5, 0x8, UP1 ;  /* 0x000000080500788c */ /* 0x000fe40008f22a70 */
[----:B------:R-:W-:-:S04]  /*12d0*/  USEL UR6, UR6, 0x1, UP0 ;  /* 0x0000000106067887 */ /* 0x000fc80008000000 */
[----:B------:R-:W-:Y:S02]  /*12e0*/  UISETP.EQ.XOR UP1, UPT, UR6, 0x8, UP1 ;  /* 0x000000080600788c */ /* 0x000fe40008f22a70 */
[----:B------:R-:W-:Y:S02]  /*12f0*/  UISETP.NE.AND UP0, UPT, UR6, 0x8, UPT ;  /* 0x000000080600788c */ /* 0x000fe4000bf05270 */
[----:B------:R-:W-:Y:S02]  /*1300*/  USEL UR5, URZ, 0x1, !UP1 ;  /* 0x00000001ff057887 */ /* 0x000fe4000c800000 */
[----:B------:R-:W-:Y:S02]  /*1310*/  USEL UR6, UR6, URZ, UP0 ;  /* 0x000000ff06067287 */ /* 0x000fe40008000000 */
[----:B------:R-:W-:Y:S02]  /*1320*/  ULOP3.LUT UR5, UR39, UR5, URZ, 0x3c, !UPT ;  /* 0x0000000527057292 */ /* 0x000fe4000f8e3cff */
[----:B------:R-:W-:-:S02]  /*1330*/  ULEA UR4, UR6, UR4, 0x3 ;  /* 0x0000000406047291 */ /* 0x000fc4000f8e18ff */
[----:B------:R-:W-:Y:S02]  /*1340*/  USHF.L.U32 UR5, UR5, 0x1f, URZ ;  /* 0x0000001f05057899 */ /* 0x000fe400080006ff */
[----:B------:R-:W-:-:S04]  /*1350*/  UISETP.NE.AND UP0, UPT, UR32, URZ, UPT ;  /* 0x000000ff2000728c */ /* 0x000fc8000bf05270 */
[----:B------:R-:W-:-:S04]  /*1360*/  MOV R2, UR5 ;  /* 0x0000000500027c02 */ /* 0x000fc80008000f00 */
[----:B------:R-:W1:Y:S02]  /*1370*/  SYNCS.PHASECHK.TRANS64.TRYWAIT P0, [UR4+0x40], R2 ;  /* 0x00004002ff0075a7 */ /* 0x000e640008001104 */
[----:B-1----:R-:W-:Y:S05]  /*1380*/  @!P0 BRA `(.L_x_23) ;  /* 0x0000003000b48947 */ /* 0x002fea0003800000 */
.L_x_66:
[----:B------:R-:W-:Y:S05]  /*1390*/  BRA.U UP0, `(.L_x_16) ;  /* 0x00000001000c7547 */ /* 0x000fea000b800000 */
[----:B------:R-:W-:-:S13]  /*13a0*/  ELECT P0, URZ, PT ;  /* 0x0000000000ff782f */ /* 0x000fda0003800000 */
[----:B-1----:R-:W-:-:S04]  /*13b0*/  @P0 MOV R2, 0xc800 ;  /* 0x0000c80000020802 */ /* 0x002fc80000000f00 */
[----:B------:R1:W-:Y:S03]  /*13c0*/  @P0 SYNCS.ARRIVE.TRANS64 RZ, [UR4], R2 ;  /* 0x00000002ffff09a7 */ /* 0x0003e60008000004 */
.L_x_16:
[----:B------:R-:W-:-:S13]  /*13d0*/  ISETP.NE.AND P0, PT, R7, 0x4, PT ;  /* 0x000000040700780c */ /* 0x000fda0003f05270 */
[----:B------:R-:W-:Y:S05]  /*13e0*/  @P0 BRA `(.L_x_24) ;  /* 0x0000000800bc0947 */ /* 0x000fea0003800000 */
[----:B------:R-:W5:Y:S08]  /*13f0*/  S2UR UR27, SR_CTAID.Z ;  /* 0x00000000001b79c3 */ /* 0x000f700000002700 */
[----:B------:R-:W-:Y:S01]  /*1400*/  BAR.SYNC.DEFER_BLOCKING 0x3, 0xa0 ;  /* 0x00c2800000007b1d */ /* 0x000fe20000010000 */
[----:B------:R-:W-:Y:S01]  /*1410*/  HFMA2 R6, -RZ, RZ, 0, 5.9604644775390625e-08 ;  /* 0x00000001ff067431 */ /* 0x000fe200000001ff */
[----:B-1----:R-:W-:-:S04]  /*1420*/  MOV R5, 0x1 ;  /* 0x0000000100057802 */ /* 0x002fc80000000f00 */
[----:B------:R-:W-:Y:S02]  /*1430*/  UMOV UR4, 0x400 ;  /* 0x0000040000047882 */ /* 0x000fe40000000000 */
[----:B------:R-:W-:Y:S02]  /*1440*/  ULEA UR12, UR12, UR4, 0x18 ;  /* 0x000000040c0c7291 */ /* 0x000fe4000f8ec0ff */
[----:B-----5:R-:W-:-:S09]  /*1450*/  UISETP.GT.U32.AND UP0, UPT, UR27, 0x1ff, UPT ;  /* 0x000001ff1b00788c */ /* 0x020fd2000bf04070 */
[----:B------:R-:W-:Y:S05]  /*1460*/  BRA.U UP0, `(.L_x_25) ;  /* 0x0000000900687547 */ /* 0x000fea000b800000 */
[----:B------:R-:W1:Y:S01]  /*1470*/  LDS R2, [UR12+0xa8] ;  /* 0x0000a80cff027984 */ /* 0x000e620008000800 */
[----:B------:R-:W5:Y:S01]  /*1480*/  LDCU UR6, c[0x0][0x374] ;  /* 0x00006e80ff0677ac */ /* 0x000f620008000800 */
[----:B------:R-:W-:Y:S01]  /*1490*/  MOV R5, 0x1 ;  /* 0x0000000100057802 */ /* 0x000fe20000000f00 */
[----:B------:R-:W5:Y:S01]  /*14a0*/  LDCU UR16, c[0x0][0x370] ;  /* 0x00006e00ff1077ac */ /* 0x000f620008000800 */
[----:B------:R-:W4:Y:S01]  /*14b0*/  LDCU UR39, c[0x0][0x378] ;  /* 0x00006f00ff2777ac */ /* 0x000f220008000800 */
[----:B------:R-:W-:Y:S01]  /*14c0*/  ULOP3.LUT UR4, UR28, 0x1, URZ, 0x3c, !UPT ;  /* 0x000000011c047892 */ /* 0x000fe2000f8e3cff */
[----:B------:R-:W-:Y:S01]  /*14d0*/  UMOV UR33, 0x1 ;  /* 0x0000000100217882 */ /* 0x000fe20000000000 */
[----:B------:R-:W-:Y:S02]  /*14e0*/  UMOV UR42, 0x10a02000 ;  /* 0x10a02000002a7882 */ /* 0x000fe40000000000 */
[----:B------:R-:W-:Y:S02]  /*14f0*/  USHF.L.U32 UR4, UR33, UR4, URZ ;  /* 0x0000000421047299 */ /* 0x000fe400080006ff */
[----:B------:R-:W-:-:S02]  /*1500*/  USHF.L.U32 UR33, UR33, UR28, URZ ;  /* 0x0000001c21217299 */ /* 0x000fc400080006ff */
[----:B------:R-:W-:Y:S02]  /*1510*/  USEL UR5, URZ, 0x4000, UP6 ;  /* 0x00004000ff057887 */ /* 0x000fe4000b000000 */
[----:B-----5:R-:W-:Y:S02]  /*1520*/  UIMAD UR16, UR6, UR16, URZ ;  /* 0x00000010061072a4 */ /* 0x020fe4000f8e02ff */
[----:B------:R-:W-:Y:S02]  /*1530*/  USEL UR42, UR42, 0x10a00000, !UP5 ;  /* 0x10a000002a2a7887 */ /* 0x000fe4000e800000 */
[----:B------:R-:W-:Y:S02]  /*1540*/  ULOP3.LUT UR33, UR4, 0xffff, UR33, 0xc8, !UPT ;  /* 0x0000ffff04217892 */ /* 0x000fe4000f8ec821 */
[----:B------:R-:W-:Y:S02]  /*1550*/  UIADD3 UR42, UPT, UPT, UR5, UR42, URZ ;  /* 0x0000002a052a7290 */ /* 0x000fe4000fffe0ff */
[----:B----4-:R-:W-:-:S02]  /*1560*/  UIMAD UR39, UR16, UR39, URZ ;  /* 0x00000027102772a4 */ /* 0x010fc4000f8e02ff */
[----:B------:R-:W-:Y:S02]  /*1570*/  UIADD3 UR19, UPT, UPT, UR12, 0x37400, URZ ;  /* 0x000374000c137890 */ /* 0x000fe4000fffe0ff */
[----:B------:R-:W-:Y:S02]  /*1580*/  UIADD3 UR20, UPT, UPT, UR12, 0x36400, URZ ;  /* 0x000364000c147890 */ /* 0x000fe4000fffe0ff */
[----:B------:R-:W-:Y:S02]  /*1590*/  UIADD3 UR24, UPT, UPT, UR12, 0x6400, URZ ;  /* 0x000064000c187890 */ /* 0x000fe4000fffe0ff */
[----:B------:R-:W-:Y:S01]  /*15a0*/  UIADD3 UR25, UPT, UPT, UR12, 0x26400, URZ ;  /* 0x000264000c197890 */ /* 0x000fe2000fffe0ff */
[----:B-1----:R-:W-:Y:S01]  /*15b0*/  R2UR UR40, R2 ;  /* 0x00000000022872ca */ /* 0x002fe200000e0000 */
[----:B------:R-:W-:Y:S02]  /*15c0*/  USHF.R.U32.HI UR19, URZ, 0x4, UR19 ;  /* 0x00000004ff137899 */ /* 0x000fe40008011613 */
[----:B------:R-:W-:-:S02]  /*15d0*/  USHF.R.U32.HI UR20, URZ, 0x4, UR20 ;  /* 0x00000004ff147899 */ /* 0x000fc40008011614 */
[----:B------:R-:W-:Y:S02]  /*15e0*/  USHF.R.U32.HI UR24, URZ, 0x4, UR24 ;  /* 0x00000004ff187899 */ /* 0x000fe40008011618 */
[----:B------:R-:W-:Y:S02]  /*15f0*/  USHF.R.U32.HI UR25, URZ, 0x4, UR25 ;  /* 0x00000004ff197899 */ /* 0x000fe40008011619 */
[----:B------:R-:W-:Y:S02]  /*1600*/  ULOP3.LUT UR19, UR19, 0x3fc0, URZ, 0xc0, !UPT ;  /* 0x00003fc013137892 */ /* 0x000fe4000f8ec0ff */
[----:B------:R-:W-:Y:S02]  /*1610*/  ULOP3.LUT UR20, UR20, 0x3fc0, URZ, 0xc0, !UPT ;  /* 0x00003fc014147892 */ /* 0x000fe4000f8ec0ff */
[----:B------:R-:W-:Y:S02]  /*1620*/  UIADD3 UR10, UPT, UPT, UR40, 0x100, URZ ;  /* 0x00000100280a7890 */ /* 0x000fe4000fffe0ff */
[----:B------:R-:W-:-:S02]  /*1630*/  UIADD3 UR8, UPT, UPT, UR40, 0x40000100, URZ ;  /* 0x4000010028087890 */ /* 0x000fc4000fffe0ff */
[----:B------:R-:W-:Y:S02]  /*1640*/  UIADD3 UR6, UPT, UPT, UR40, -0x7fffff00, URZ ;  /* 0x8000010028067890 */ /* 0x000fe4000fffe0ff */
[----:B------:R-:W-:Y:S02]  /*1650*/  UIADD3 UR4, UPT, UPT, UR40, -0x3fffff00, URZ ;  /* 0xc000010028047890 */ /* 0x000fe4000fffe0ff */
[----:B------:R-:W-:Y:S02]  /*1660*/  UIADD3 UR11, UPT, UPT, UR40, 0x104, URZ ;  /* 0x00000104280b7890 */ /* 0x000fe4000fffe0ff */
[----:B------:R-:W-:Y:S02]  /*1670*/  UIADD3 UR9, UPT, UPT, UR40, 0x40000104, URZ ;  /* 0x4000010428097890 */ /* 0x000fe4000fffe0ff */
[----:B------:R-:W-:Y:S02]  /*1680*/  UIADD3 UR7, UPT, UPT, UR40, -0x7ffffefc, URZ ;  /* 0x8000010428077890 */ /* 0x000fe4000fffe0ff */
[----:B------:R-:W-:-:S02]  /*1690*/  USHF.R.U32.HI UR26, URZ, 0x1, UR10 ;  /* 0x00000001ff1a7899 */ /* 0x000fc4000801160a */
[----:B------:R-:W-:Y:S02]  /*16a0*/  USHF.R.U32.HI UR18, URZ, 0x1, UR8 ;  /* 0x00000001ff127899 */ /* 0x000fe40008011608 */
[----:B------:R-:W-:Y:S02]  /*16b0*/  USHF.R.U32.HI UR17, URZ, 0x1, UR6 ;  /* 0x00000001ff117899 */ /* 0x000fe40008011606 */
[----:B------:R-:W-:Y:S02]  /*16c0*/  UIADD3 UR5, UPT, UPT, UR40, -0x3ffffefc, URZ ;  /* 0xc000010428057890 */ /* 0x000fe4000fffe0ff */
[----:B------:R-:W-:Y:S02]  /*16d0*/  USHF.R.U32.HI UR16, URZ, 0x1, UR4 ;  /* 0x00000001ff107899 */ /* 0x000fe40008011604 */
[----:B------:R-:W-:Y:S02]  /*16e0*/  USHF.R.U32.HI UR60, URZ, 0x1a, UR11 ;  /* 0x0000001aff3c7899 */ /* 0x000fe4000801160b */
[----:B------:R-:W-:-:S02]  /*16f0*/  USHF.R.U32.HI UR54, URZ, 0x1a, UR9 ;  /* 0x0000001aff367899 */ /* 0x000fc40008011609 */
[----:B------:R-:W-:Y:S02]  /*1700*/  USHF.R.U32.HI UR48, URZ, 0x1a, UR7 ;  /* 0x0000001aff307899 */ /* 0x000fe40008011607 */
[----:B------:R-:W-:Y:S02]  /*1710*/  ULOP3.LUT UR26, UR26, 0x60000000, URZ, 0xc0, !UPT ;  /* 0x600000001a1a7892 */ /* 0x000fe4000f8ec0ff */
[----:B------:R-:W-:Y:S02]  /*1720*/  ULOP3.LUT UR18, UR18, 0x60000000, URZ, 0xc0, !UPT ;  /* 0x6000000012127892 */ /* 0x000fe4000f8ec0ff */
[----:B------:R-:W-:Y:S02]  /*1730*/  ULOP3.LUT UR17, UR17, 0x60000000, URZ, 0xc0, !UPT ;  /* 0x6000000011117892 */ /* 0x000fe4000f8ec0ff */
[----:B------:R-:W-:Y:S02]  /*1740*/  USHF.R.U32.HI UR43, URZ, 0x1a, UR5 ;  /* 0x0000001aff2b7899 */ /* 0x000fe40008011605 */
[----:B------:R-:W-:-:S02]  /*1750*/  ULOP3.LUT UR16, UR16, 0x60000000, URZ, 0xc0, !UPT ;  /* 0x6000000010107892 */ /* 0x000fc4000f8ec0ff */
[----:B------:R-:W-:Y:S02]  /*1760*/  ULOP3.LUT UR60, UR26, 0x30, UR60, 0xf8, !UPT ;  /* 0x000000301a3c7892 */ /* 0x000fe4000f8ef83c */
[----:B------:R-:W-:Y:S02]  /*1770*/  ULOP3.LUT UR54, UR18, 0x30, UR54, 0xf8, !UPT ;  /* 0x0000003012367892 */ /* 0x000fe4000f8ef836 */
[----:B------:R-:W-:Y:S02]  /*1780*/  ULOP3.LUT UR48, UR17, 0x30, UR48, 0xf8, !UPT ;  /* 0x0000003011307892 */ /* 0x000fe4000f8ef830 */
[----:B------:R-:W-:Y:S02]  /*1790*/  ULOP3.LUT UR43, UR16, 0x30, UR43, 0xf8, !UPT ;  /* 0x00000030102b7892 */ /* 0x000fe4000f8ef82b */
[----:B------:R-:W-:Y:S02]  /*17a0*/  ULOP3.LUT UR24, UR24, 0x3fc0, URZ, 0xc0, !UPT ;  /* 0x00003fc018187892 */ /* 0x000fe4000f8ec0ff */
[----:B------:R-:W-:-:S02]  /*17b0*/  ULOP3.LUT UR25, UR25, 0x3fc0, URZ, 0xc0, !UPT ;  /* 0x00003fc019197892 */ /* 0x000fc4000f8ec0ff */
[----:B------:R-:W-:Y:S02]  /*17c0*/  ULEA.HI UR39, UR39, UR39, URZ, 0x1 ;  /* 0x0000002727277291 */ /* 0x000fe4000f8f08ff */
[----:B------:R-:W-:Y:S02]  /*17d0*/  ULOP3.LUT UR61, UR60, UR42, URZ, 0xfc, !UPT ;  /* 0x0000002a3c3d7292 */ /* 0x000fe4000f8efcff */
[----:B------:R-:W-:Y:S02]  /*17e0*/  ULOP3.LUT UR55, UR54, UR42, URZ, 0xfc, !UPT ;  /* 0x0000002a36377292 */ /* 0x000fe4000f8efcff */
[----:B------:R-:W-:Y:S02]  /*17f0*/  ULOP3.LUT UR49, UR48, UR42, URZ, 0xfc, !UPT ;  /* 0x0000002a30317292 */ /* 0x000fe4000f8efcff */
[----:B------:R-:W-:Y:S02]  /*1800*/  ULOP3.LUT UR43, UR43, UR42, URZ, 0xfc, !UPT ;  /* 0x0000002a2b2b7292 */ /* 0x000fe4000f8efcff */
[----:B------:R-:W-:-:S02]  /*1810*/  UISETP.NE.AND UP0, UPT, UR32, URZ, UPT ;  /* 0x000000ff2000728c */ /* 0x000fc4000bf05270 */
[----:B------:R-:W-:Y:S02]  /*1820*/  ULOP3.LUT UR19, UR19, 0x10000, URZ, 0xfc, !UPT ;  /* 0x0001000013137892 */ /* 0x000fe4000f8efcff */
[----:B------:R-:W-:Y:S02]  /*1830*/  ULOP3.LUT UR20, UR20, 0x10000, URZ, 0xfc, !UPT ;  /* 0x0001000014147892 */ /* 0x000fe4000f8efcff */
[----:B------:R-:W-:Y:S02]  /*1840*/  ULOP3.LUT UR24, UR24, 0x10000, URZ, 0xfc, !UPT ;  /* 0x0001000018187892 */ /* 0x000fe4000f8efcff */
[----:B------:R-:W-:Y:S02]  /*1850*/  ULOP3.LUT UR25, UR25, 0x10000, URZ, 0xfc, !UPT ;  /* 0x0001000019197892 */ /* 0x000fe4000f8efcff */
[----:B------:R-:W-:Y:S02]  /*1860*/  USHF.R.S32.HI UR39, URZ, 0x1, UR39 ;  /* 0x00000001ff277899 */ /* 0x000fe40008011427 */
[----:B------:R-:W-:Y:S01]  /*1870*/  UISETP.NE.AND UP1, UPT, UR32, URZ, UPT ;  /* 0x000000ff2000728c */ /* 0x000fe2000bf25270 */
[----:B------:R-:W-:Y:S01]  /*1880*/  UMOV UR38, URZ ;  /* 0x000000ff00267c82 */ /* 0x000fe20008000000 */
[----:B------:R-:W-:Y:S01]  /*1890*/  UMOV UR37, URZ ;  /* 0x000000ff00257c82 */ /* 0x000fe20008000000 */
[----:B------:R-:W-:Y:S01]  /*18a0*/  UMOV UR36, URZ ;  /* 0x000000ff00247c82 */ /* 0x000fe20008000000 */
[----:B------:R-:W-:Y:S01]  /*18b0*/  UMOV UR60, URZ ;  /* 0x000000ff003c7c82 */ /* 0x000fe20008000000 */
[----:B------:R-:W-:Y:S01]  /*18c0*/  UMOV UR54, URZ ;  /* 0x000000ff00367c82 */ /* 0x000fe20008000000 */
[----:B------:R-:W-:Y:S01]  /*18d0*/  UMOV UR48, URZ ;  /* 0x000000ff00307c82 */ /* 0x000fe20008000000 */
[----:B------:R-:W-:-:S05]  /*18e0*/  UMOV UR42, URZ ;  /* 0x000000ff002a7c82 */ /* 0x000fca0008000000 */
.L_x_33:
[----:B-1----:R-:W-:Y:S01]  /*18f0*/  PLOP3.LUT P1, PT, PT, PT, PT, 0x80, 0x8 ;  /* 0x000000000008781c */ /* 0x002fe20003f2f070 */
[----:B------:R-:W-:Y:S02]  /*1900*/  ULEA UR18, UR38, UR40, 0x7 ;  /* 0x0000002826127291 */ /* 0x000fe4000f8e38ff */
[----:B------:R-:W-:Y:S02]  /*1910*/  UIADD3 UR27, UPT, UPT, UR39, UR27, URZ ;  /* 0x0000001b271b7290 */ /* 0x000fe4000fffe0ff */
[----:B------:R-:W-:Y:S02]  /*1920*/  UPLOP3.LUT UP4, UPT, UPT, UPT, UPT, 0x40, 0x4 ;  /* 0x000000000004789c */ /* 0x000fe40003f8e870 */
[----:B------:R-:W-:Y:S01]  /*1930*/  ULEA UR17, UR38, UR12, 0x3 ;  /* 0x0000000c26117291 */ /* 0x000fe2000f8e18ff */
[----:B-----5:R-:W-:Y:S11]  /*1940*/  BRA.U UP0, `(.L_x_26) ;  /* 0x00000001001c7547 */ /* 0x020ff6000b800000 */
[----:B------:R-:W-:Y:S01]  /*1950*/  USHF.L.U32 UR16, UR37, 0x1f, URZ ;  /* 0x0000001f25107899 */ /* 0x000fe200080006ff */
[----:B------:R-:W-:Y:S01]  /*1960*/  SHF.L.U32 R3, R5, 0x1f, RZ ;  /* 0x0000001f05037819 */ /* 0x000fe200000006ff */
[----:B------:R-:W-:-:S04]  /*1970*/  ULEA UR26, UR36, UR12, 0x3 ;  /* 0x0000000c241a7291 */ /* 0x000fc8000f8e18ff */
[----:B------:R-:W-:-:S05]  /*1980*/  MOV R2, UR16 ;  /* 0x0000001000027c02 */ /* 0x000fca0008000f00 */
[----:B------:R1:W4:Y:S01]  /*1990*/  SYNCS.PHASECHK.TRANS64.TRYWAIT P1, [UR26], R2 ;  /* 0x00000002ff0075a7 */ /* 0x000322000802111a */
[----:B------:R-:W5:Y:S02]  /*19a0*/  SYNCS.PHASECHK.TRANS64.TRYWAIT P0, [UR17+0x90], R3 ;  /* 0x00009003ff0075a7 */ /* 0x000f640008001111 */
[----:B-1--45:R-:W-:Y:S05]  /*19b0*/  @!P0 BRA `(.L_x_27) ;  /* 0x0000002c00488947 */ /* 0x032fea0003800000 */
.L_x_26:
[----:B------:R-:W-:-:S05]  /*19c0*/  UMOV UR35, URZ ;  /* 0x000000ff00237c82 */ /* 0x000fca0008000000 */
.L_x_31:
[----:B-1--45:R-:W-:Y:S05]  /*19d0*/  BRA.U UP0, `(.L_x_28) ;  /* 0x0000000100947547 */ /* 0x032fea000b800000 */
[----:B------:R-:W-:Y:S02]  /*19e0*/  USHF.L.U32 UR66, UR36, 0x5, URZ ;  /* 0x0000000524427899 */ /* 0x000fe400080006ff */
[----:B------:R-:W-:Y:S02]  /*19f0*/  ULEA UR64, UR36, UR25, 0x9 ;  /* 0x0000001924407291 */ /* 0x000fe4000f8e48ff */
[----:B------:R-:W-:Y:S02]  /*1a00*/  ULEA UR62, UR36, UR24, 0xa ;  /* 0x00000018243e7291 */ /* 0x000fe4000f8e50ff */
[----:B------:R-:W-:Y:S02]  /*1a10*/  ULEA UR16, UR36, UR12, 0x3 ;  /* 0x0000000c24107291 */ /* 0x000fe4000f8e18ff */
[----:B------:R-:W-:Y:S02]  /*1a20*/  UIADD3 UR68, UPT, UPT, UR66, UR20, URZ ;  /* 0x0000001442447290 */ /* 0x000fe4000fffe0ff */
[----:B------:R-:W-:Y:S02]  /*1a30*/  UIADD3 UR66, UPT, UPT, UR66, UR19, URZ ;  /* 0x0000001342427290 */ /* 0x000fe4000fffe0ff */
[----:B------:R-:W-:Y:S02]  /*1a40*/  UIADD3 UR58, UPT, UPT, UR64, 0x2, URZ ;  /* 0x00000002403a7890 */ /* 0x000fe4000fffe0ff */
[----:B------:R-:W-:Y:S02]  /*1a50*/  UIADD3 UR56, UPT, UPT, UR62, 0x2, URZ ;  /* 0x000000023e387890 */ /* 0x000fe4000fffe0ff */
[----:B------:R-:W-:Y:S02]  /*1a60*/  UIADD3 UR52, UPT, UPT, UR64, 0x4, URZ ;  /* 0x0000000440347890 */ /* 0x000fe4000fffe0ff */
[----:B------:R-:W-:Y:S02]  /*1a70*/  UIADD3 UR50, UPT, UPT, UR62, 0x4, URZ ;  /* 0x000000043e327890 */ /* 0x000fe4000fffe0ff */
[----:B------:R-:W-:Y:S02]  /*1a80*/  UIADD3 UR46, UPT, UPT, UR64, 0x6, URZ ;  /* 0x00000006402e7890 */ /* 0x000fe4000fffe0ff */
[----:B------:R-:W-:Y:S02]  /*1a90*/  UIADD3 UR44, UPT, UPT, UR62, 0x6, URZ ;  /* 0x000000063e2c7890 */ /* 0x000fe4000fffe0ff */
[----:B------:R-:W-:Y:S01]  /*1aa0*/  UIADD3 UR34, UPT, UPT, UR16, 0x40, URZ ;  /* 0x0000004010227890 */ /* 0x000fe2000fffe0ff */
[----:B------:R-:W-:Y:S01]  /*1ab0*/  UMOV UR65, 0x40004040 ;  /* 0x4000404000417882 */ /* 0x000fe20000000000 */
        /* <DEDUP_REMOVED lines=9> */
[----:B------:R-:W-:Y:S05]  /*1b50*/  @P1 BRA `(.L_x_29) ;  /* 0x0000000000101947 */ /* 0x000fea0003800000 */
[----:B------:R-:W-:Y:S06]  /*1b60*/  USHF.L.U32 UR26, UR37, 0x1f, URZ ;  /* 0x0000001f251a7899 */ /* 0x000fec00080006ff */
[----:B-1----:R-:W-:Y:S04]  /*1b70*/  MOV R2, UR26 ;  /* 0x0000001a00027c02 */ /* 0x002fe80008000f00 */
[----:B------:R-:W1:Y:S02]  /*1b80*/  SYNCS.PHASECHK.TRANS64.TRYWAIT P0, [UR16], R2 ;  /* 0x00000002ff0075a7 */ /* 0x000e640008001110 */
[----:B-1----:R-:W-:Y:S05]  /*1b90*/  @!P0 BRA `(.L_x_30) ;  /* 0x0000002800f08947 */ /* 0x002fea0003800000 */
.L_x_29:
[----:B------:R4:W-:Y:S01]  /*1ba0*/  UTCCP.T.S.2CTA.4x32dp128bit tmem[UR40+0x100], gdesc[UR68] ;  /* 0x00010044280079e7 */ /* 0x0009e20009300000 */
[----:B------:R4:W-:Y:S01]  /*1bb0*/  UTCCP.T.S.2CTA.4x32dp128bit tmem[UR40+0x104], gdesc[UR66] ;  /* 0x00010442280079e7 */ /* 0x0009e20009300000 */
[----:B------:R4:W-:Y:S01]  /*1bc0*/  UTCQMMA.2CTA gdesc[UR62], gdesc[UR64], tmem[UR18], tmem[UR60], idesc[UR61], tmem[UR10], UP4 ;  /* 0x000a3c403e007dea */ /* 0x0009e2000a200312 */
[----:B------:R4:W-:Y:S01]  /*1bd0*/  UTCQMMA.2CTA gdesc[UR56], gdesc[UR58], tmem[UR18], tmem[UR54], idesc[UR55], tmem[UR8], UPT ;  /* 0x0008363a38007dea */ /* 0x0009e2000ba00312 */
[----:B------:R4:W-:Y:S01]  /*1be0*/  UTCQMMA.2CTA gdesc[UR50], gdesc[UR52], tmem[UR18], tmem[UR48], idesc[UR49], tmem[UR6], UPT ;  /* 0x0006303432007dea */ /* 0x0009e2000ba00312 */
[----:B------:R-:W-:Y:S01]  /*1bf0*/  UPLOP3.LUT UP4, UPT, UPT, UPT, UPT, 0x80, 0x8 ;  /* 0x000000000008789c */ /* 0x000fe20003f8f070 */
[----:B------:R4:W-:Y:S01]  /*1c00*/  UTCQMMA.2CTA gdesc[UR44], gdesc[UR46], tmem[UR18], tmem[UR42], idesc[UR43], tmem[UR4], UPT ;  /* 0x00042a2e2c007dea */ /* 0x0009e2000ba00312 */
[----:B------:R4:W-:Y:S01]  /*1c10*/  UTCBAR.2CTA.MULTICAST [UR34], URZ, UR33 ;  /* 0x000000ff220073e9 */ /* 0x0009e20008200821 */
[----:B------:R-:W-:Y:S02]  /*1c20*/  NOP ;  /* 0x0000000000007918 */ /* 0x000fe40000000000 */
.L_x_28:
[----:B------:R-:W-:Y:S01]  /*1c30*/  UIADD3 UR36, UPT, UPT, UR36, 0x1, URZ ;  /* 0x0000000124247890 */ /* 0x000fe2000fffe0ff */
[----:B------:R-:W-:Y:S01]  /*1c40*/  PLOP3.LUT P1, PT, PT, PT, PT, 0x80, 0x8 ;  /* 0x000000000008781c */ /* 0x000fe20003f2f070 */
[----:B------:R-:W-:Y:S02]  /*1c50*/  UISETP.GT.U32.AND UP3, UPT, UR35, 0x1e, UPT ;  /* 0x0000001e2300788c */ /* 0x000fe4000bf64070 */
[----:B------:R-:W-:Y:S02]  /*1c60*/  UISETP.NE.AND UP2, UPT, UR36, 0x8, UPT ;  /* 0x000000082400788c */ /* 0x000fe4000bf45270 */
[----:B------:R-:W-:Y:S02]  /*1c70*/  UISETP.NE.OR UP3, UPT, UR32, URZ, UP3 ;  /* 0x000000ff2000728c */ /* 0x000fe40009f65670 */
[----:B------:R-:W-:Y:S02]  /*1c80*/  USEL UR16, URZ, 0x1, UP2 ;  /* 0x00000001ff107887 */ /* 0x000fe40009000000 */
[----:B------:R-:W-:Y:S02]  /*1c90*/  USEL UR36, UR36, URZ, UP2 ;  /* 0x000000ff24247287 */ /* 0x000fe40009000000 */
[----:B------:R-:W-:Y:S01]  /*1ca0*/  ULOP3.LUT UR37, UR37, UR16, URZ, 0x3c, !UPT ;  /* 0x0000001025257292 */ /* 0x000fe2000f8e3cff */
[----:B------:R-:W-:Y:S01]  /*1cb0*/  PLOP3.LUT P0, PT, PT, PT, UP3, 0x80, 0x8 ;  /* 0x000000000008781c */ /* 0x000fe20003f0f038 */
[----:B------:R-:W-:Y:S03]  /*1cc0*/  UIADD3 UR35, UPT, UPT, UR35, 0x1, URZ ;  /* 0x0000000123237890 */ /* 0x000fe6000fffe0ff */
[----:B------:R-:W-:Y:S02]  /*1cd0*/  @!UP3 USHF.L.U32 UR16, UR37, 0x1f, URZ ;  /* 0x0000001f2510b899 */ /* 0x000fe400080006ff */
[----:B------:R-:W-:Y:S02]  /*1ce0*/  @!UP3 ULEA UR26, UR36, UR12, 0x3 ;  /* 0x0000000c241ab291 */ /* 0x000fe4000f8e18ff */
[----:B------:R-:W-:Y:S02]  /*1cf0*/  UISETP.NE.AND UP2, UPT, UR35, 0x20, UPT ;  /* 0x000000202300788c */ /* 0x000fe4000bf45270 */
[----:B-1----:R-:W-:Y:S05]  /*1d00*/  IMAD.U32 R2, RZ, RZ, UR16 ;  /* 0x00000010ff027e24 */ /* 0x002fea000f8e00ff */
[----:B------:R5:W1:Y:S02]  /*1d10*/  @!P0 SYNCS.PHASECHK.TRANS64.TRYWAIT P1, [UR26], R2 ;  /* 0x00000002ff0085a7 */ /* 0x000a64000802111a */
[----:B------:R-:W-:Y:S05]  /*1d20*/  BRA.U UP2, `(.L_x_31) ;  /* 0xfffffffd02287547 */ /* 0x000fea000b83ffff */
[----:B------:R-:W-:Y:S05]  /*1d30*/  BRA.U UP1, `(.L_x_32) ;  /* 0x0000000101107547 */ /* 0x000fea000b800000 */
[----:B------:R-:W-:Y:S01]  /*1d40*/  UIADD3 UR17, UPT, UPT, UR17, 0x80, URZ ;  /* 0x0000008011117890 */ /* 0x000fe2000fffe0ff */
[----:B------:R-:W-:-:S08]  /*1d50*/  UMOV UR16, 0x3 ;  /* 0x0000000300107882 */ /* 0x000fd00000000000 */
[----:B------:R4:W-:Y:S01]  /*1d60*/  UTCBAR.2CTA.MULTICAST [UR17], URZ, UR16 ;  /* 0x000000ff110073e9 */ /* 0x0009e20008200810 */
[----:B------:R-:W-:Y:S02]  /*1d70*/  NOP ;  /* 0x0000000000007918 */ /* 0x000fe40000000000 */
.L_x_32:
[----:B------:R-:W-:-:S04]  /*1d80*/  UIADD3 UR38, UPT, UPT, UR38, 0x1, URZ ;  /* 0x0000000126267890 */ /* 0x000fc8000fffe0ff */
[----:B------:R-:W-:-:S04]  /*1d90*/  UISETP.NE.AND UP2, UPT, UR38, 0x2, UPT ;  /* 0x000000022600788c */ /* 0x000fc8000bf45270 */
[----:B------:R-:W-:Y:S02]  /*1da0*/  USEL UR38, UR38, URZ, UP2 ;  /* 0x000000ff26267287 */ /* 0x000fe40009000000 */
[----:B----4-:R-:W-:Y:S02]  /*1db0*/  USEL UR16, URZ, 0x1, UP2 ;  /* 0x00000001ff107887 */ /* 0x010fe40009000000 */
[----:B------:R-:W-:-:S04]  /*1dc0*/  UISETP.GE.AND UP2, UPT, UR27, 0x200, UPT ;  /* 0x000002001b00788c */ /* 0x000fc8000bf46270 */
[----:B------:R-:W-:-:S05]  /*1dd0*/  LOP3.LUT R5, R5, UR16, RZ, 0x3c, !PT ;  /* 0x0000001005057c12 */ /* 0x000fca000f8e3cff */
[----:B------:R-:W-:Y:S05]  /*1de0*/  BRA.U !UP2, `(.L_x_33) ;  /* 0xfffffff90ac07547 */ /* 0x000fea000b83ffff */
[----:B------:R-:W-:-:S06]  /*1df0*/  UIADD3 UR38, UPT, UPT, UR38, 0x1, URZ ;  /* 0x0000000126267890 */ /* 0x000fcc000fffe0ff */
[----:B------:R-:W-:Y:S02]  /*1e00*/  MOV R6, UR38 ;  /* 0x0000002600067c02 */ /* 0x000fe40008000f00 */
.L_x_25:
[----:B------:R-:W-:-:S09]  /*1e10*/  UISETP.NE.AND UP0, UPT, UR28, URZ, UPT ;  /* 0x000000ff1c00728c */ /* 0x000fd2000bf05270 */
[----:B------:R-:W-:Y:S05]  /*1e20*/  BRA.U UP0, `(.L_x_24) ;  /* 0x00000001002c7547 */ /* 0x000fea000b800000 */
[----:B-----5:R-:W5:Y:S01]  /*1e30*/  S2R R2, SR_CgaCtaId ;  /* 0x0000000000027919 */ /* 0x020f620000008800 */
[----:B------:R-:W-:Y:S02]  /*1e40*/  ISETP.NE.AND P0, PT, R6, 0x2, PT ;  /* 0x000000020600780c */ /* 0x000fe40003f05270 */
[----:B------:R-:W-:Y:S02]  /*1e50*/  MOV R3, 0x400 ;  /* 0x0000040000037802 */ /* 0x000fe40000000f00 */
[----:B------:R-:W-:-:S04]  /*1e60*/  SEL R4, RZ, 0x1, P0 ;  /* 0x00000001ff047807 */ /* 0x000fc80000000000 */
[----:B------:R-:W-:-:S05]  /*1e70*/  LOP3.LUT R4, R5, R4, RZ, 0x3c, !PT ;  /* 0x0000000405047212 */ /* 0x000fca00078e3cff */
[----:B------:R-:W-:Y:S01]  /*1e80*/  IMAD.U32 R4, R4, -0x80000000, RZ ;  /* 0x8000000004047824 */ /* 0x000fe200078e00ff */
[----:B-----5:R-:W-:Y:S02]  /*1e90*/  LEA R2, R2, R3, 0x18 ;  /* 0x0000000302027211 */ /* 0x020fe400078ec0ff */
[----:B------:R-:W-:-:S05]  /*1ea0*/  SEL R3, R6, RZ, P0 ;  /* 0x000000ff06037207 */ /* 0x000fca0000000000 */
[----:B------:R-:W-:-:S04]  /*1eb0*/  IMAD R2, R3, 0x8, R2 ;  /* 0x0000000803027824 */ /* 0x000fc800078e0202 */
[----:B------:R-:W5:Y:S02]  /*1ec0*/  SYNCS.PHASECHK.TRANS64.TRYWAIT P0, [R2+URZ+0x90], R4 ;  /* 0x00009004020075a7 */ /* 0x000f6400080011ff */
[----:B-----5:R-:W-:Y:S05]  /*1ed0*/  @!P0 BRA `(.L_x_34) ;  /* 0x0000002800408947 */ /* 0x020fea0003800000 */
.L_x_24:
[----:B------:R-:W-:-:S13]  /*1ee0*/  ISETP.GT.AND P0, PT, R7, 0x3, PT ;  /* 0x000000030700780c */ /* 0x000fda0003f04270 */
[----:B-12345:R-:W-:Y:S05]  /*1ef0*/  @P0 EXIT ;  /* 0x000000000000094d */ /* 0x03efea0003800000 */
[----:B------:R-:W-:-:S13]  /*1f00*/  ISETP.NE.AND P0, PT, R7, RZ, PT ;  /* 0x000000ff0700720c */ /* 0x000fda0003f05270 */
[----:B------:R-:W-:Y:S05]  /*1f10*/  @P0 BRA `(.L_x_35) ;  /* 0x00000004008c0947 */ /* 0x000fea0003800000 */
[----:B------:R-:W1:Y:S01]  /*1f20*/  S2R R6, SR_CgaCtaId ;  /* 0x0000000000067919 */ /* 0x000e620000008800 */
[----:B------:R-:W-:Y:S01]  /*1f30*/  NOP ;  /* 0x0000000000007918 */ /* 0x000fe20000000000 */
[----:B------:R-:W-:Y:S02]  /*1f40*/  MOV R3, 0x40 ;  /* 0x0000004000037802 */ /* 0x000fe40000000f00 */
[----:B------:R-:W-:Y:S02]  /*1f50*/  MOV R5, 0x400 ;  /* 0x0000040000057802 */ /* 0x000fe40000000f00 */
[C---:B-1----:R-:W-:Y:S02]  /*1f60*/  LEA R2, R6.reuse, R3, 0x18 ;  /* 0x0000000306027211 */ /* 0x042fe400078ec0ff */
[----:B------:R-:W-:-:S04]  /*1f70*/  LEA R5, R6, R5, 0x18 ;  /* 0x0000000506057211 */ /* 0x000fc800078ec0ff */
[----:B------:R-:W1:Y:S02]  /*1f80*/  LDS.U8 R2, [R2] ;  /* 0x0000000002027984 */ /* 0x000e640000000000 */
[----:B-1----:R-:W-:-:S13]  /*1f90*/  ISETP.NE.AND P0, PT, R2, RZ, PT ;  /* 0x000000ff0200720c */ /* 0x002fda0003f05270 */
[----:B------:R-:W-:Y:S05]  /*1fa0*/  @P0 BRA `(.L_x_36) ;  /* 0x0000000400500947 */ /* 0x000fea0003800000 */
[C---:B------:R-:W-:Y:S02]  /*1fb0*/  LOP3.LUT R2, R6.reuse, 0x1, RZ, 0xc0, !PT ;  /* 0x0000000106027812 */ /* 0x040fe400078ec0ff */
[----:B------:R-:W-:Y:S02]  /*1fc0*/  LOP3.LUT R13, R6, 0x1, RZ, 0x3c, !PT ;  /* 0x00000001060d7812 */ /* 0x000fe400078e3cff */
[----:B------:R-:W-:-:S13]  /*1fd0*/  ISETP.NE.U32.AND P1, PT, R2, 0x1, PT ;  /* 0x000000010200780c */ /* 0x000fda0003f25070 */
[----:B------:R-:W-:Y:S05]  /*1fe0*/  @!P1 BRA `(.L_x_37) ;  /* 0x0000000000c49947 */ /* 0x000fea0003800000 */
[----:B------:R-:W-:Y:S01]  /*1ff0*/  ELECT P0, URZ, PT ;  /* 0x0000000000ff782f */ /* 0x000fe20003800000 */
[----:B------:R-:W-:-:S12]  /*2000*/  BSSY B0, `(.L_x_37) ;  /* 0x000002f000007945 */ /* 0x000fd80003800000 */
[----:B------:R-:W-:Y:S05]  /*2010*/  @!P0 BRA `(.L_x_38) ;  /* 0x0000000000b48947 */ /* 0x000fea0003800000 */
[----:B------:R-:W-:-:S05]  /*2020*/  UMOV UR4, 0x10 ;  /* 0x0000001000047882 */ /* 0x000fca0000000000 */
[----:B------:R-:W-:Y:S04]  /*2030*/  DEPBAR.LE SB1, 0x36 ;  /* 0x00009d800000791a */ /* 0x000fe80000000000 */
[----:B------:R-:W1:Y:S02]  /*2040*/  UTCATOMSWS.2CTA.FIND_AND_SET.ALIGN UP0, UR4, UR4 ;  /* 0x00000004000475e3 */ /* 0x000e640008200800 */
[----:B-1----:R-:W-:Y:S01]  /*2050*/  PLOP3.LUT P0, PT, PT, PT, UP0, 0x80, 0x8 ;  /* 0x000000000008781c */ /* 0x002fe20003f0f008 */
[----:B------:R-:W-:-:S03]  /*2060*/  IMAD.U32 R12, RZ, RZ, UR4 ;  /* 0x00000004ff0c7e24 */ /* 0x000fc6000f8e00ff */
[----:B------:R-:W-:-:S04]  /*2070*/  SEL R2, RZ, 0xffffffff, !P0 ;  /* 0xffffffffff027807 */ /* 0x000fc80004000000 */
[----:B------:R-:W-:-:S13]  /*2080*/  ISETP.NE.AND P0, PT, R2, RZ, PT ;  /* 0x000000ff0200720c */ /* 0x000fda0003f05270 */
[----:B------:R-:W-:Y:S05]  /*2090*/  @P0 BRA `(.L_x_39) ;  /* 0x0000000000240947 */ /* 0x000fea0003800000 */
.L_x_40:
[----:B------:R-:W-:Y:S05]  /*20a0*/  NANOSLEEP 0x64 ;  /* 0x000000640000795d */ /* 0x000fea0003800000 */
[----:B------:R-:W-:-:S05]  /*20b0*/  UMOV UR4, 0x10 ;  /* 0x0000001000047882 */ /* 0x000fca0000000000 */
[----:B------:R-:W-:Y:S04]  /*20c0*/  DEPBAR.LE SB1, 0x36 ;  /* 0x00009d800000791a */ /* 0x000fe80000000000 */
[----:B------:R-:W1:Y:S02]  /*20d0*/  UTCATOMSWS.2CTA.FIND_AND_SET.ALIGN UP0, UR4, UR4 ;  /* 0x00000004000475e3 */ /* 0x000e640008200800 */
[----:B-1----:R-:W-:Y:S01]  /*20e0*/  PLOP3.LUT P0, PT, PT, PT, UP0, 0x80, 0x8 ;  /* 0x000000000008781c */ /* 0x002fe20003f0f008 */
[----:B------:R-:W-:-:S03]  /*20f0*/  IMAD.U32 R12, RZ, RZ, UR4 ;  /* 0x00000004ff0c7e24 */ /* 0x000fc6000f8e00ff */
[----:B------:R-:W-:-:S04]  /*2100*/  SEL R2, RZ, 0xffffffff, !P0 ;  /* 0xffffffffff027807 */ /* 0x000fc80004000000 */
[----:B------:R-:W-:-:S13]  /*2110*/  ISETP.NE.AND P0, PT, R2, RZ, PT ;  /* 0x000000ff0200720c */ /* 0x000fda0003f05270 */
[----:B------:R-:W-:Y:S05]  /*2120*/  @!P0 BRA `(.L_x_40) ;  /* 0xfffffffc00dc8947 */ /* 0x000fea000383ffff */
.L_x_39:
[----:B------:R-:W-:Y:S01]  /*2130*/  MOV R11, 0x60 ;  /* 0x00000060000b7802 */ /* 0x000fe20000000f00 */
[----:B------:R-:W-:Y:S01]  /*2140*/  VIADD R2, R5, 0xa8 ;  /* 0x000000a805027836 */ /* 0x000fe20000000000 */
[----:B------:R-:W-:Y:S01]  /*2150*/  MOV R3, 0x58 ;  /* 0x0000005800037802 */ /* 0x000fe20000000f00 */
[----:B------:R-:W-:Y:S01]  /*2160*/  IMAD.MOV.U32 R8, RZ, RZ, 0x4 ;  /* 0x00000004ff087424 */ /* 0x000fe200078e00ff */
[C---:B------:R-:W-:Y:S02]  /*2170*/  LEA R11, R6.reuse, R11, 0x18 ;  /* 0x0000000b060b7211 */ /* 0x040fe400078ec0ff */
[----:B------:R-:W-:-:S03]  /*2180*/  LEA R4, R6, R3, 0x18 ;  /* 0x0000000306047211 */ /* 0x000fc600078ec0ff */
[----:B------:R-:W1:Y:S02]  /*2190*/  LDS R14, [R11] ;  /* 0x000000000b0e7984 */ /* 0x000e640000000800 */
[----:B-1----:R-:W-:-:S04]  /*21a0*/  IMAD.U32 R14, R14, -0x80000000, RZ ;  /* 0x800000000e0e7824 */ /* 0x002fc800078e00ff */
[----:B------:R-:W1:Y:S02]  /*21b0*/  SYNCS.PHASECHK.TRANS64.TRYWAIT P0, [R4+URZ], R14 ;  /* 0x0000000e040075a7 */ /* 0x000e6400080011ff */
[----:B-1----:R-:W-:Y:S05]  /*21c0*/  @P0 BRA `(.L_x_41) ;  /* 0x0000000000080947 */ /* 0x002fea0003800000 */
[----:B------:R-:W1:Y:S02]  /*21d0*/  SYNCS.PHASECHK.TRANS64.TRYWAIT P0, [R4+URZ], R14 ;  /* 0x0000000e040075a7 */ /* 0x000e6400080011ff */
[----:B-1----:R-:W-:Y:S05]  /*21e0*/  @!P0 BRA `(.L_x_42) ;  /* 0x0000002400948947 */ /* 0x002fea0003800000 */
.L_x_41:
[C---:B------:R-:W-:Y:S01]  /*21f0*/  PRMT R3, R13.reuse, 0x654, R4 ;  /* 0x000006540d037816 */ /* 0x040fe20000000004 */
[C---:B------:R-:W-:Y:S01]  /*2200*/  IMAD.SHL.U32 R10, R12.reuse, 0x20, RZ ;  /* 0x000000200c0a7824 */ /* 0x040fe200078e00ff */
[----:B------:R-:W-:Y:S01]  /*2210*/  PRMT R2, R13, 0x654, R2 ;  /* 0x000006540d027816 */ /* 0x000fe20000000002 */
[----:B------:R-:W-:Y:S01]  /*2220*/  IMAD.MOV.U32 R7, RZ, RZ, 0xffff ;  /* 0x0000ffffff077424 */ /* 0x000fe200078e00ff */
[----:B------:R2:W-:Y:S01]  /*2230*/  SYNCS.ARRIVE.TRANS64.RED RZ, [R3+URZ], R8 ;  /* 0x0000000803ff79a7 */ /* 0x0005e200080004ff */
[----:B-1----:R-:W-:Y:S01]  /*2240*/  IMAD.MOV.U32 R4, RZ, RZ, 0x1 ;  /* 0x00000001ff047424 */ /* 0x002fe200078e00ff */
[----:B------:R1:W-:Y:S01]  /*2250*/  STS [R5+0xa8], R10 ;  /* 0x0000a80a05007388 */ /* 0x0003e20000000800 */
[----:B------:R-:W-:Y:S01]  /*2260*/  VIADD R9, R12, 0x10 ;  /* 0x000000100c097836 */ /* 0x000fe20000000000 */
[----:B------:R-:W-:Y:S02]  /*2270*/  SHF.L.U32 R7, R7, R12, RZ ;  /* 0x0000000c07077219 */ /* 0x000fe400000006ff */
[----:B------:R1:W-:Y:S02]  /*2280*/  STAS [R2.64], R12 ;  /* 0x0000000c02007dbd */ /* 0x0003e4000c0008ff */
[----:B--2---:R-:W-:-:S02]  /*2290*/  SHF.L.U32 R8, R4, R9, RZ ;  /* 0x0000000904087219 */ /* 0x004fc400000006ff */
[----:B------:R-:W-:Y:S02]  /*22a0*/  MOV R9, 0x50 ;  /* 0x0000005000097802 */ /* 0x000fe40000000f00 */
[----:B------:R-:W-:Y:S02]  /*22b0*/  LOP3.LUT R7, R8, R7, RZ, 0xfc, !PT ;  /* 0x0000000708077212 */ /* 0x000fe400078efcff */
[----:B------:R-:W-:-:S05]  /*22c0*/  LEA R8, R6, R9, 0x18 ;  /* 0x0000000906087211 */ /* 0x000fca00078ec0ff */
[----:B------:R1:W-:Y:S04]  /*22d0*/  ATOMS.OR RZ, [R8], R7 ;  /* 0x0000000708ff738c */ /* 0x0003e80003000000 */
[----:B------:R1:W-:Y:S02]  /*22e0*/  ATOMS.XOR RZ, [R11], R4 ;  /* 0x000000040bff738c */ /* 0x0003e40003800000 */
.L_x_38:
[----:B------:R-:W-:Y:S05]  /*22f0*/  BSYNC B0 ;  /* 0x0000000000007941 */ /* 0x000fea0003800000 */
.L_x_37:
[----:B------:R-:W-:Y:S05]  /*2300*/  @P1 BRA `(.L_x_43) ;  /* 0x0000000000881947 */ /* 0x000fea0003800000 */
[----:B------:R-:W-:Y:S05]  /*2310*/  WARPSYNC.ALL ;  /* 0x0000000000007948 */ /* 0x000fea0003800000 */
[----:B------:R-:W-:Y:S01]  /*2320*/  NOP ;  /* 0x0000000000007918 */ /* 0x000fe20000000000 */
[----:B------:R-:W-:-:S13]  /*2330*/  ELECT P0, URZ, PT ;  /* 0x0000000000ff782f */ /* 0x000fda0003800000 */
[----:B------:R-:W-:Y:S05]  /*2340*/  @!P0 BRA `(.L_x_43) ;  /* 0x0000000000788947 */ /* 0x000fea0003800000 */
[----:B-1----:R-:W-:Y:S02]  /*2350*/  MOV R7, 0x60 ;  /* 0x0000006000077802 */ /* 0x002fe40000000f00 */
[----:B------:R-:W-:Y:S02]  /*2360*/  MOV R3, 0x58 ;  /* 0x0000005800037802 */ /* 0x000fe40000000f00 */
        /* <DEDUP_REMOVED lines=8> */
.L_x_44:
[----:B------:R-:W2:Y:S01]  /*23f0*/  LDS R10, [R5+0xa8] ;  /* 0x0000a800050a7984 */ /* 0x000ea20000000800 */
[----:B-1----:R-:W-:Y:S01]  /*2400*/  IMAD.MOV.U32 R3, RZ, RZ, 0xffff ;  /* 0x0000ffffff037424 */ /* 0x002fe200078e00ff */
[----:B------:R-:W-:Y:S01]  /*2410*/  PRMT R4, R13, 0x654, R4 ;  /* 0x000006540d047816 */ /* 0x000fe20000000004 */
[----:B------:R-:W-:Y:S02]  /*2420*/  IMAD.MOV.U32 R2, RZ, RZ, 0x1 ;  /* 0x00000001ff027424 */ /* 0x000fe400078e00ff */
[C---:B--2---:R-:W-:Y:S01]  /*2430*/  IMAD.SHL.U32 R8, R10.reuse, 0x20, RZ ;  /* 0x000000200a087824 */ /* 0x044fe200078e00ff */
[----:B------:R-:W-:Y:S01]  /*2440*/  SHF.L.U32 R3, R3, R10, RZ ;  /* 0x0000000a03037219 */ /* 0x000fe200000006ff */
[----:B------:R-:W-:-:S03]  /*2450*/  VIADD R9, R10, 0x10 ;  /* 0x000000100a097836 */ /* 0x000fc60000000000 */
[----:B------:R2:W-:Y:S02]  /*2460*/  STS [R5+0xa8], R8 ;  /* 0x0000a80805007388 */ /* 0x0005e40000000800 */
[----:B------:R-:W-:Y:S02]  /*2470*/  SHF.L.U32 R10, R2, R9, RZ ;  /* 0x00000009020a7219 */ /* 0x000fe400000006ff */
[----:B------:R-:W-:Y:S02]  /*2480*/  MOV R9, 0x50 ;  /* 0x0000005000097802 */ /* 0x000fe40000000f00 */
[----:B------:R-:W-:Y:S02]  /*2490*/  LOP3.LUT R3, R10, R3, RZ, 0xfc, !PT ;  /* 0x000000030a037212 */ /* 0x000fe400078efcff */
[----:B------:R-:W-:-:S05]  /*24a0*/  LEA R6, R6, R9, 0x18 ;  /* 0x0000000906067211 */ /* 0x000fca00078ec0ff */
[----:B------:R2:W-:Y:S01]  /*24b0*/  ATOMS.OR RZ, [R6], R3 ;  /* 0x0000000306ff738c */ /* 0x0005e20003000000 */
[----:B------:R2:W-:Y:S03]  /*24c0*/  SYNCS.ARRIVE.TRANS64.RED.A1T0 RZ, [R4+URZ], RZ ;  /* 0x000000ff04ff79a7 */ /* 0x0005e600081004ff */
[----:B------:R2:W-:Y:S01]  /*24d0*/  ATOMS.XOR RZ, [R7], R2 ;  /* 0x0000000207ff738c */ /* 0x0005e20003800000 */
[----:B------:R-:W-:Y:S05]  /*24e0*/  BRA `(.L_x_43) ;  /* 0x0000000000107947 */ /* 0x000fea0003800000 */
.L_x_36:
[----:B------:R-:W-:Y:S02]  /*24f0*/  MOV R2, 0xffffffff ;  /* 0xffffffff00027802 */ /* 0x000fe40000000f00 */
[----:B------:R-:W-:-:S03]  /*2500*/  MOV R4, 0x2530 ;  /* 0x0000253000047802 */ /* 0x000fc60000000f00 */
[----:B------:R1:W-:Y:S04]  /*2510*/  STS [R5+0xa8], R2 ;  /* 0x0000a80205007388 */ /* 0x0003e80000000800 */
[----:B-1----:R-:W-:Y:S05]  /*2520*/  CALL.REL.NOINC `($__internal_1_$__cuda_sm10x_tcgen05_guardrail_trap_phase_invalid_during_alloc) ;  /* 0x00000024002c7944 */ /* 0x002fea0003c00000 */
.L_x_43:
[----:B------:R-:W-:Y:S05]  /*2530*/  WARPSYNC.ALL ;  /* 0x0000000000007948 */ /* 0x000fea0003800000 */
[----:B------:R-:W-:Y:S01]  /*2540*/  NOP ;  /* 0x0000000000007918 */ /* 0x000fe20000000000 */
.L_x_35:
[----:B------:R-:W3:Y:S08]  /*2550*/  S2UR UR4, SR_CgaCtaId ;  /* 0x00000000000479c3 */ /* 0x000ef00000008800 */
[----:B------:R-:W-:Y:S01]  /*2560*/  BAR.SYNC.DEFER_BLOCKING 0x3, 0xa0 ;  /* 0x00c2800000007b1d */ /* 0x000fe20000010000 */
[----:B-12---:R-:W-:-:S07]  /*2570*/  MOV R3, 0x400 ;  /* 0x0000040000037802 */ /* 0x006fce0000000f00 */
[----:B------:R-:W1:Y:S01]  /*2580*/  S2UR UR25, SR_CTAID.Z ;  /* 0x00000000001979c3 */ /* 0x000e620000002700 */
[----:B---3--:R-:W-:-:S05]  /*2590*/  IMAD.U32 R2, RZ, RZ, UR4 ;  /* 0x00000004ff027e24 */ /* 0x008fca000f8e00ff */
[----:B------:R-:W-:Y:S01]  /*25a0*/  LEA R3, R2, R3, 0x18 ;  /* 0x0000000302037211 */ /* 0x000fe200078ec0ff */
[----:B-1----:R-:W-:-:S04]  /*25b0*/  UISETP.GT.U32.AND UP0, UPT, UR25, 0x1ff, UPT ;  /* 0x000001ff1900788c */ /* 0x002fc8000bf04070 */
[----:B------:R1:W2:Y:S05]  /*25c0*/  LDS R65, [R3+0xa8] ;  /* 0x0000a80003417984 */ /* 0x0002aa0000000800 */
[----:B------:R-:W-:Y:S05]  /*25d0*/  BRA.U UP0, `(.L_x_46) ;  /* 0x0000001d00347547 */ /* 0x000fea000b800000 */
[----:B------:R-:W3:Y:S01]  /*25e0*/  LDCU.64 UR4, c[0x0][0x648] ;  /* 0x0000c900ff0477ac */ /* 0x000ee20008000a00 */
[----:B------:R-:W-:Y:S01]  /*25f0*/  IMAD.SHL.U32 R4, R0, 0x40, RZ ;  /* 0x0000004000047824 */ /* 0x000fe200078e00ff */
[----:B------:R-:W-:Y:S01]  /*2600*/  SHF.R.U32.HI R0, RZ, 0x5, R0 ;  /* 0x00000005ff007819 */ /* 0x000fe20000011600 */
[----:B------:R-:W4:Y:S01]  /*2610*/  S2UR UR18, SR_CgaCtaId ;  /* 0x00000000001279c3 */ /* 0x000f220000008800 */
[----:B------:R-:W-:Y:S01]  /*2620*/  ISETP.NE.AND P0, PT, R2, UR30, PT ;  /* 0x0000001e02007c0c */ /* 0x000fe2000bf05270 */
[----:B------:R-:W5:Y:S01]  /*2630*/  S2R R43, SR_LANEID ;  /* 0x00000000002b7919 */ /* 0x000f620000000000 */
[----:B------:R-:W-:Y:S01]  /*2640*/  LOP3.LUT R5, R4, 0x7c0, RZ, 0xc0, !PT ;  /* 0x000007c004057812 */ /* 0x000fe200078ec0ff */
[----:B------:R-:W1:Y:S01]  /*2650*/  LDCU.64 UR40, c[0x0][0x348] ;  /* 0x00006900ff2877ac */ /* 0x000e620008000a00 */
[----:B------:R-:W-:Y:S01]  /*2660*/  ISETP.LT.AND P0, PT, R2, RZ, P0 ;  /* 0x000000ff0200720c */ /* 0x000fe20000701270 */
[----:B------:R-:W-:Y:S01]  /*2670*/  HFMA2 R42, -RZ, RZ, 0, 0 ;  /* 0x00000000ff2a7431 */ /* 0x000fe200000001ff */
[----:B------:R-:W-:Y:S01]  /*2680*/  BSSY B1, `(.L_x_46) ;  /* 0x00001c2000017945 */ /* 0x000fe20003800000 */
[C---:B------:R-:W-:Y:S01]  /*2690*/  IMAD R4, R0.reuse, 0x800, R5 ;  /* 0x0000080000047824 */ /* 0x040fe200078e0205 */
[----:B------:R-:W2:Y:S01]  /*26a0*/  S2UR UR17, SR_CgaCtaId ;  /* 0x00000000001179c3 */ /* 0x000ea20000008800 */
[----:B------:R-:W-:Y:S01]  /*26b0*/  USHF.R.U32.HI UR45, URZ, 0x1, UR31 ;  /* 0x00000001ff2d7899 */ /* 0x000fe2000801161f */
[----:B------:R-:W-:Y:S01]  /*26c0*/  IMAD.U32 R64, RZ, RZ, UR25 ;  /* 0x00000019ff407e24 */ /* 0x000fe2000f8e00ff */
[----:B------:R-:W-:Y:S01]  /*26d0*/  CS2R R44, SRZ ;  /* 0x00000000002c7805 */ /* 0x000fe2000001ff00 */
[----:B------:R-:W-:Y:S01]  /*26e0*/  IMAD.IADD R5, R3, 0x1, R4 ;  /* 0x0000000103057824 */ /* 0x000fe200078e0204 */
[----:B------:R-:W-:Y:S01]  /*26f0*/  UIADD3 UR28, UPT, UPT, UR45, -0x1, URZ ;  /* 0xffffffff2d1c7890 */ /* 0x000fe2000fffe0ff */
[----:B------:R-:W-:Y:S01]  /*2700*/  IMAD R63, R0, 0x4, R3 ;  /* 0x00000004003f7824 */ /* 0x000fe200078e0203 */
[----:B---3--:R-:W-:Y:S01]  /*2710*/  UIMAD.WIDE.U32 UR6, UR25, UR5, URZ ;  /* 0x00000005190672a5 */ /* 0x008fe2000f8e00ff */
[C---:B------:R-:W-:Y:S01]  /*2720*/  VIADD R4, R5.reuse, 0x430 ;  /* 0x0000043005047836 */ /* 0x040fe20000000000 */
[----:B------:R-:W3:Y:S01]  /*2730*/  S2UR UR16, SR_CgaCtaId ;  /* 0x00000000001079c3 */ /* 0x000ee20000008800 */
[C---:B------:R-:W-:Y:S01]  /*2740*/  VIADD R7, R5.reuse, 0x420 ;  /* 0x0000042005077836 */ /* 0x040fe20000000000 */
[----:B------:R-:W-:Y:S01]  /*2750*/  UIADD3 UR5, UPT, UPT, -UR7, UR25, URZ ;  /* 0x0000001907057290 */ /* 0x000fe2000fffe1ff */
[----:B------:R-:W-:Y:S01]  /*2760*/  IMAD.U32 R41, RZ, RZ, UR28 ;  /* 0x0000001cff297e24 */ /* 0x000fe2000f8e00ff */
[----:B------:R-:W-:Y:S01]  /*2770*/  SHF.R.U32.HI R61, RZ, 0x3, R4 ;  /* 0x00000003ff3d7819 */ /* 0x000fe20000011604 */
[----:B------:R-:W-:Y:S01]  /*2780*/  @!P0 IMAD R41, RZ, RZ, UR45 ;  /* 0x0000002dff298e24 */ /* 0x000fe2000f8e02ff */
[----:B------:R-:W-:Y:S01]  /*2790*/  USHF.R.U32.HI UR5, URZ, UR23, UR5 ;  /* 0x00000017ff057299 */ /* 0x000fe20008011605 */
[----:B------:R-:W-:Y:S01]  /*27a0*/  SHF.R.U32.HI R60, RZ, 0x3, R7 ;  /* 0x00000003ff3c7819 */ /* 0x000fe20000011607 */
[----:B------:R-:W2:Y:S01]  /*27b0*/  S2UR UR12, SR_CgaCtaId ;  /* 0x00000000000c79c3 */ /* 0x000ea20000008800 */
[----:B------:R-:W3:Y:S01]  /*27c0*/  LDCU UR6, c[0x0][0x658] ;  /* 0x0000cb00ff0677ac */ /* 0x000ee20008000800 */
[----:B------:R-:W-:Y:S01]  /*27d0*/  LOP3.LUT R61, R4, 0x30, R61, 0x78, !PT ;  /* 0x00000030043d7812 */ /* 0x000fe200078e783d */
[----:B--2---:R-:W-:Y:S01]  /*27e0*/  IMAD R62, R0, 0x200000, R65 ;  /* 0x00200000003e7824 */ /* 0x004fe200078e0241 */
[C---:B------:R-:W-:Y:S01]  /*27f0*/  IADD3 R4, PT, PT, R5.reuse, 0x410, RZ ;  /* 0x0000041005047810 */ /* 0x040fe20007ffe0ff */
[----:B------:R-:W-:Y:S01]  /*2800*/  UIADD3 UR5, UPT, UPT, UR7, UR5, URZ ;  /* 0x0000000507057290 */ /* 0x000fe2000fffe0ff */
[----:B------:R-:W-:Y:S01]  /*2810*/  VIADD R5, R5, 0x400 ;  /* 0x0000040005057836 */ /* 0x000fe20000000000 */
[----:B-1----:R-:W-:Y:S01]  /*2820*/  UIADD3 UR38, UP3, UPT, UR40, 0x240, URZ ;  /* 0x0000024028267890 */ /* 0x002fe2000ff7e0ff */
[----:B------:R-:W-:Y:S01]  /*2830*/  SHF.R.U32.HI R47, RZ, 0x3, R4 ;  /* 0x00000003ff2f7819 */ /* 0x000fe20000011604 */
[----:B------:R-:W-:Y:S01]  /*2840*/  USHF.R.U32.HI UR24, URZ, UR22, UR5 ;  /* 0x00000016ff187299 */ /* 0x000fe20008011605 */
[----:B------:R-:W-:Y:S01]  /*2850*/  LOP3.LUT R60, R7, 0x30, R60, 0x78, !PT ;  /* 0x00000030073c7812 */ /* 0x000fe200078e783c */
[----:B------:R-:W-:Y:S01]  /*2860*/  UIADD3 UR36, UP2, UPT, UR40, 0x240, URZ ;  /* 0x0000024028247890 */ /* 0x000fe2000ff5e0ff */
[----:B------:R-:W-:Y:S01]  /*2870*/  SHF.R.U32.HI R46, RZ, 0x3, R5 ;  /* 0x00000003ff2e7819 */ /* 0x000fe20000011605 */
[----:B------:R-:W-:Y:S01]  /*2880*/  UIADD3 UR24, UPT, UPT, -UR24, URZ, URZ ;  /* 0x000000ff18187290 */ /* 0x000fe2000fffe1ff */
[----:B------:R-:W-:Y:S01]  /*2890*/  LOP3.LUT R47, R4, 0x30, R47, 0x78, !PT ;  /* 0x00000030042f7812 */ /* 0x000fe200078e782f */
[----:B------:R-:W-:Y:S01]  /*28a0*/  UIADD3 UR34, UP1, UPT, UR40, 0x240, URZ ;  /* 0x0000024028227890 */ /* 0x000fe2000ff3e0ff */
[----:B------:R-:W-:Y:S01]  /*28b0*/  LOP3.LUT R46, R5, 0x30, R46, 0x78, !PT ;  /* 0x00000030052e7812 */ /* 0x000fe200078e782e */
[----:B------:R-:W-:Y:S01]  /*28c0*/  UIMAD UR24, UR24, UR4, UR25 ;  /* 0x00000004181872a4 */ /* 0x000fe2000f8e0219 */
[----:B------:R-:W-:Y:S01]  /*28d0*/  IADD3 R41, PT, PT, R41, R41, RZ ;  /* 0x0000002929297210 */ /* 0x000fe20007ffe0ff */
[----:B------:R-:W1:Y:S02]  /*28e0*/  LDCU.64 UR4, c[0x0][0x660] ;  /* 0x0000cc00ff0477ac */ /* 0x000e640008000a00 */
[----:B---3--:R-:W-:-:S02]  /*28f0*/  UIMAD.WIDE.U32 UR6, UR24, UR6, URZ ;  /* 0x00000006180672a5 */ /* 0x008fc4000f8e00ff */
[----:B------:R-:W-:Y:S02]  /*2900*/  UIADD3 UR26, UP0, UPT, UR40, 0x240, URZ ;  /* 0x00000240281a7890 */ /* 0x000fe4000ff1e0ff */
[----:B------:R-:W-:Y:S01]  /*2910*/  UIADD3 UR6, UPT, UPT, UR24, -UR7, URZ ;  /* 0x8000000718067290 */ /* 0x000fe2000fffe0ff */
[----:B------:R-:W2:Y:S03]  /*2920*/  LDCU.64 UR42, c[0x0][0x358] ;  /* 0x00006b00ff2a77ac */ /* 0x000ea60008000a00 */
[----:B------:R-:W-:Y:S01]  /*2930*/  USHF.R.U32.HI UR6, URZ, UR21, UR6 ;  /* 0x00000015ff067299 */ /* 0x000fe20008011606 */
[----:B------:R-:W3:Y:S03]  /*2940*/  LDCU UR20, c[0x0][0x658] ;  /* 0x0000cb00ff1477ac */ /* 0x000ee60008000800 */
[----:B------:R-:W-:Y:S01]  /*2950*/  UIADD3 UR6, UPT, UPT, UR7, UR6, URZ ;  /* 0x0000000607067290 */ /* 0x000fe2000fffe0ff */
[----:B------:R-:W2:Y:S03]  /*2960*/  LDCU UR19, c[0x0][0x654] ;  /* 0x0000ca80ff1377ac */ /* 0x000ea60008000800 */
[----:B------:R-:W-:Y:S01]  /*2970*/  USHF.R.U32.HI UR6, URZ, UR15, UR6 ;  /* 0x0000000fff067299 */ /* 0x000fe20008011606 */
[----:B------:R-:W2:Y:S03]  /*2980*/  LDCU.64 UR10, c[0x0][0x648] ;  /* 0x0000c900ff0a77ac */ /* 0x000ea60008000a00 */
[----:B-1----:R-:W-:-:S02]  /*2990*/  UIMAD.WIDE.U32 UR8, UR6, UR5, URZ ;  /* 0x00000005060872a5 */ /* 0x002fc4000f8e00ff */
[----:B------:R-:W-:Y:S02]  /*29a0*/  UIADD3.X UR39, UPT, UPT, URZ, UR41, URZ, UP3, !UPT ;  /* 0x00000029ff277290 */ /* 0x000fe40009ffe4ff */
[----:B------:R-:W-:Y:S02]  /*29b0*/  UIADD3.X UR37, UPT, UPT, URZ, UR41, URZ, UP2, !UPT ;  /* 0x00000029ff257290 */ /* 0x000fe400097fe4ff */
[----:B------:R-:W-:Y:S01]  /*29c0*/  UIADD3.X UR35, UPT, UPT, URZ, UR41, URZ, UP1, !UPT ;  /* 0x00000029ff237290 */ /* 0x000fe20008ffe4ff */
[----:B------:R-:W-:Y:S01]  /*29d0*/  UMOV UR7, UR9 ;  /* 0x0000000900077c82 */ /* 0x000fe20008000000 */
[----:B------:R-:W-:Y:S02]  /*29e0*/  UIADD3.X UR27, UPT, UPT, URZ, UR41, URZ, UP0, !UPT ;  /* 0x00000029ff1b7290 */ /* 0x000fe400087fe4ff */
[----:B------:R-:W-:Y:S01]  /*29f0*/  UIADD3 UR5, UPT, UPT, UR6, -UR7, URZ ;  /* 0x8000000706057290 */ /* 0x000fe2000fffe0ff */
[----:B------:R-:W1:Y:S03]  /*2a00*/  LDCU.64 UR8, c[0x0][0x660] ;  /* 0x0000cc00ff0877ac */ /* 0x000e660008000a00 */
[----:B------:R-:W-:-:S04]  /*2a10*/  USHF.R.U32.HI UR5, URZ, UR14, UR5 ;  /* 0x0000000eff057299 */ /* 0x000fc80008011605 */
[----:B------:R-:W-:-:S04]  /*2a20*/  UIADD3 UR7, UPT, UPT, UR7, UR5, URZ ;  /* 0x0000000507077290 */ /* 0x000fc8000fffe0ff */
[----:B------:R-:W-:-:S03]  /*2a30*/  USHF.R.U32.HI UR7, URZ, UR13, UR7 ;  /* 0x0000000dff077299 */ /* 0x000fc60008011607 */
[----:B------:R-:W1:Y:S01]  /*2a40*/  LDCU UR5, c[0x0][0x654] ;  /* 0x0000ca80ff0577ac */ /* 0x000e620008000800 */
[----:B------:R-:W-:-:S04]  /*2a50*/  UIADD3 UR7, UPT, UPT, -UR7, URZ, URZ ;  /* 0x000000ff07077290 */ /* 0x000fc8000fffe1ff */
[----:B------:R-:W-:Y:S02]  /*2a60*/  UIMAD UR4, UR7, UR4, UR6 ;  /* 0x00000004070472a4 */ /* 0x000fe4000f8e0206 */
[----:B------:R-:W-:-:S04]  /*2a70*/  UIADD3 UR6, UPT, UPT, -UR6, URZ, URZ ;  /* 0x000000ff06067290 */ /* 0x000fc8000fffe1ff */
[----:B------:R-:W-:Y:S01]  /*2a80*/  IMAD.U32 R68, RZ, RZ, UR4 ;  /* 0x00000004ff447e24 */ /* 0x000fe2000f8e00ff */
[----:B------:R-:W2:Y:S01]  /*2a90*/  LDCU UR7, c[0x0][0x374] ;  /* 0x00006e80ff0777ac */ /* 0x000ea20008000800 */
[----:B------:R-:W2:Y:S01]  /*2aa0*/  LDCU UR44, c[0x0][0x370] ;  /* 0x00006e00ff2c77ac */ /* 0x000ea20008000800 */
[----:B------:R-:W3:Y:S01]  /*2ab0*/  LDCU UR33, c[0x0][0x378] ;  /* 0x00006f00ff2177ac */ /* 0x000ee20008000800 */
[----:B-1----:R-:W-:-:S06]  /*2ac0*/  UIMAD UR5, UR6, UR5, UR24 ;  /* 0x00000005060572a4 */ /* 0x002fcc000f8e0218 */
[----:B------:R-:W-:Y:S01]  /*2ad0*/  IMAD.U32 R38, RZ, RZ, UR5 ;  /* 0x00000005ff267e24 */ /* 0x000fe2000f8e00ff */
[----:B--2---:R-:W-:Y:S01]  /*2ae0*/  UIMAD UR44, UR7, UR44, URZ ;  /* 0x0000002c072c72a4 */ /* 0x004fe2000f8e02ff */
[----:B------:R-:W1:Y:S03]  /*2af0*/  S2UR UR7, SR_CgaCtaId ;  /* 0x00000000000779c3 */ /* 0x000e660000008800 */
[----:B---3--:R-:W-:-:S04]  /*2b00*/  UIMAD UR33, UR44, UR33, URZ ;  /* 0x000000212c2172a4 */ /* 0x008fc8000f8e02ff */
[----:B------:R-:W-:-:S04]  /*2b10*/  ULEA.HI UR33, UR33, UR33, URZ, 0x1 ;  /* 0x0000002121217291 */ /* 0x000fc8000f8f08ff */
[----:B----45:R-:W-:-:S12]  /*2b20*/  USHF.R.S32.HI UR24, URZ, 0x1, UR33 ;  /* 0x00000001ff187899 */ /* 0x030fd80008011421 */
.L_x_59:
[----:B------:R-:W-:Y:S01]  /*2b30*/  LEA R40, R42, R3, 0x3 ;  /* 0x000000032a287211 */ /* 0x000fe200078e18ff */
[----:B------:R-:W-:Y:S01]  /*2b40*/  BSSY B0, `(.L_x_47) ;  /* 0x0000005000007945 */ /* 0x000fe20003800000 */
[----:B------:R-:W-:Y:S02]  /*2b50*/  SHF.L.U32 R5, R44, 0x1f, RZ ;  /* 0x0000001f2c057819 */ /* 0x000fe400000006ff */
[----:B------:R-:W-:Y:S02]  /*2b60*/  LEA R66, R42, R62, 0x7 ;  /* 0x0000003e2a427211 */ /* 0x000fe400078e38ff */
[----:B------:R-:W2:Y:S02]  /*2b70*/  SYNCS.PHASECHK.TRANS64.TRYWAIT P0, [R40+URZ+0x80], R5 ;  /* 0x00008005280075a7 */ /* 0x000ea400080011ff */
[----:B--2---:R-:W-:Y:S05]  /*2b80*/  @!P0 BRA `(.L_x_48) ;  /* 0x0000001c005c8947 */ /* 0x004fea0003800000 */
.L_x_73:
[----:B-1----:R-:W-:Y:S05]  /*2b90*/  BSYNC B0 ;  /* 0x0000000000007941 */ /* 0x002fea0003800000 */
.L_x_47:
[----:B------:R-:W-:Y:S01]  /*2ba0*/  R2UR UR4, R66 ;  /* 0x00000000420472ca */ /* 0x000fe200000e0000 */
[----:B------:R-:W-:Y:S01]  /*2bb0*/  IMAD.SHL.U32 R36, R45, 0x4, RZ ;  /* 0x000000042d247824 */ /* 0x000fe200078e00ff */
[----:B------:R-:W-:Y:S01]  /*2bc0*/  ISETP.NE.AND P2, PT, R0, RZ, PT ;  /* 0x000000ff0000720c */ /* 0x000fe20003f45270 */
[----:B------:R-:W-:Y:S02]  /*2bd0*/  IMAD.IADD R38, R38, 0x1, R38 ;  /* 0x0000000126267824 */ /* 0x000fe400078e0226 */
[----:B------:R-:W-:-:S03]  /*2be0*/  IMAD.HI R69, R36, 0x55555556, RZ ;  /* 0x5555555624457827 */ /* 0x000fc600078e02ff */
[----:B------:R-:W-:Y:S01]  /*2bf0*/  LOP3.LUT R49, R38, UR32, RZ, 0xfc, !PT ;  /* 0x0000002026317c12 */ /* 0x000fe2000f8efcff */
[----:B------:R-:W-:Y:S01]  /*2c00*/  IMAD.SHL.U32 R68, R68, 0x80, RZ ;  /* 0x0000008044447824 */ /* 0x000fe200078e00ff */
[----:B------:R-:W-:Y:S02]  /*2c10*/  LEA.HI R69, R69, R69, RZ, 0x1 ;  /* 0x0000004545457211 */ /* 0x000fe400078f08ff */
[----:B------:R-:W-:Y:S01]  /*2c20*/  LEA.HI R67, R38, R49, RZ, 0x1 ;  /* 0x0000003126437211 */ /* 0x000fe200078f08ff */
[----:B--2---:R-:W1:Y:S02]  /*2c30*/  LDTM.x32 R4, tmem[UR4] ;  /* 0x00000004000479ee */ /* 0x004e6400082c0000 */
[----:B------:R-:W-:Y:S01]  /*2c40*/  IMAD R69, R69, -0x3, R36 ;  /* 0xfffffffd45457824 */ /* 0x000fe200078e0224 */
[----:B------:R-:W-:Y:S02]  /*2c50*/  LOP3.LUT R36, R67, 0xfffffffe, RZ, 0xc0, !PT ;  /* 0xfffffffe43247812 */ /* 0x000fe400078ec0ff */
[----:B------:R-:W-:Y:S01]  /*2c60*/  SHF.R.U32.HI R67, RZ, 0x1, R67 ;  /* 0x00000001ff437819 */ /* 0x000fe20000011643 */
[----:B------:R-:W-:Y:S01]  /*2c70*/  IMAD R48, R69, 0x2000, R46 ;  /* 0x0000200045307824 */ /* 0x000fe200078e022e */
[----:B------:R-:W-:-:S04]  /*2c80*/  ISETP.NE.AND P0, PT, R49, R36, PT ;  /* 0x000000243100720c */ /* 0x000fc80003f05270 */
[----:B------:R-:W-:Y:S02]  /*2c90*/  ISETP.LT.AND P0, PT, R49, RZ, P0 ;  /* 0x000000ff3100720c */ /* 0x000fe40000701270 */
[----:B-1----:R-:W-:Y:S02]  /*2ca0*/  FMNMX.NAN R70, |R15|, |R31|, !PT ;  /* 0x4000001f0f467209 */ /* 0x002fe40007820200 */
[----:B------:R-:W-:Y:S02]  /*2cb0*/  FMNMX.NAN R49, |R14|, |R30|, !PT ;  /* 0x4000001e0e317209 */ /* 0x000fe40007820200 */
[----:B------:R-:W-:Y:S02]  /*2cc0*/  F2FP.BF16.F32.PACK_AB R39, R11, R10 ;  /* 0x0000000a0b27723e */ /* 0x000fe400000010ff */
[----:B------:R-:W-:Y:S02]  /*2cd0*/  F2FP.BF16.F32.PACK_AB R37, R7, R6 ;  /* 0x000000060725723e */ /* 0x000fe400000010ff */
[----:B------:R-:W-:-:S02]  /*2ce0*/  F2FP.BF16.F32.PACK_AB R38, R9, R8 ;  /* 0x000000080926723e */ /* 0x000fc400000010ff */
[----:B------:R-:W-:Y:S02]  /*2cf0*/  F2FP.BF16.F32.PACK_AB R36, R5, R4 ;  /* 0x000000040524723e */ /* 0x000fe400000010ff */
[----:B------:R-:W-:Y:S02]  /*2d00*/  FMNMX.NAN R50, |R19|, |R35|, !PT ;  /* 0x4000002313327209 */ /* 0x000fe40007820200 */
[----:B------:R-:W-:Y:S01]  /*2d10*/  FMNMX.NAN R51, |R18|, |R34|, !PT ;  /* 0x4000002212337209 */ /* 0x000fe20007820200 */
[----:B------:R1:W-:Y:S01]  /*2d20*/  STS.128 [R48], R36 ;  /* 0x0000002430007388 */ /* 0x0003e20000000c00 */
[----:B------:R-:W-:Y:S02]  /*2d30*/  FMNMX3.NAN R70, |R7|, |R23|, R70, !PT ;  /* 0x4000001707467276 */ /* 0x000fe40007820246 */
[----:B------:R-:W-:Y:S02]  /*2d40*/  F2FP.BF16.F32.PACK_AB R53, R15, R14 ;  /* 0x0000000e0f35723e */ /* 0x000fe400000010ff */
[----:B------:R-:W-:-:S02]  /*2d50*/  FMNMX3.NAN R7, |R6|, |R22|, R49, !PT ;  /* 0x4000001606077276 */ /* 0x000fc40007820231 */
[----:B------:R-:W-:Y:S02]  /*2d60*/  FMNMX.NAN R15, |R16|, |R32|, !PT ;  /* 0x40000020100f7209 */ /* 0x000fe40007820200 */
[----:B------:R-:W-:Y:S01]  /*2d70*/  F2FP.BF16.F32.PACK_AB R54, R17, R16 ;  /* 0x000000101136723e */ /* 0x000fe200000010ff */
[----:B------:R-:W-:Y:S01]  /*2d80*/  IMAD R16, R69, 0x2000, R47 ;  /* 0x0000200045107824 */ /* 0x000fe200078e022f */
[----:B------:R-:W-:Y:S02]  /*2d90*/  F2FP.BF16.F32.PACK_AB R55, R19, R18 ;  /* 0x000000121337723e */ /* 0x000fe400000010ff */
[----:B------:R-:W-:Y:S02]  /*2da0*/  FMNMX.NAN R6, |R17|, |R33|, !PT ;  /* 0x4000002111067209 */ /* 0x000fe40007820200 */
[C---:B------:R-:W-:Y:S02]  /*2db0*/  FMNMX.NAN R14, |R13|.reuse, |R29|, !PT ;  /* 0x4000001d0d0e7209 */ /* 0x040fe40007820200 */
[----:B------:R-:W-:Y:S01]  /*2dc0*/  F2FP.BF16.F32.PACK_AB R52, R13, R12 ;  /* 0x0000000c0d34723e */ /* 0x000fe200000010ff */
[----:B------:R-:W-:Y:S01]  /*2dd0*/  IMAD R13, R69, 0x2000, R60 ;  /* 0x00002000450d7824 */ /* 0x000fe200078e023c */
[----:B------:R-:W-:-:S02]  /*2de0*/  FMNMX3.NAN R11, |R11|, |R27|, R50, !PT ;  /* 0x4000001b0b0b7276 */ /* 0x000fc40007820232 */
[-C--:B------:R-:W-:Y:S01]  /*2df0*/  FMNMX3.NAN R10, |R10|, |R26|.reuse, R51, !PT ;  /* 0x4000001a0a0a7276 */ /* 0x080fe20007820233 */
[----:B------:R2:W-:Y:S01]  /*2e00*/  STS.128 [R16], R52 ;  /* 0x0000003410007388 */ /* 0x0005e20000000c00 */
[----:B------:R-:W-:Y:S02]  /*2e10*/  F2FP.BF16.F32.PACK_AB R59, R27, R26 ;  /* 0x0000001a1b3b723e */ /* 0x000fe400000010ff */
[----:B------:R-:W-:Y:S02]  /*2e20*/  F2FP.BF16.F32.PACK_AB R57, R23, R22 ;  /* 0x000000161739723e */ /* 0x000fe400000010ff */
[----:B------:R-:W-:Y:S01]  /*2e30*/  FMNMX.NAN R17, |R12|, |R28|, !PT ;  /* 0x4000001c0c117209 */ /* 0x000fe20007820200 */
[----:B------:R-:W-:Y:S01]  /*2e40*/  IMAD R12, R69, 0x2000, R61 ;  /* 0x00002000450c7824 */ /* 0x000fe200078e023d */
[----:B------:R-:W-:Y:S02]  /*2e50*/  F2FP.BF16.F32.PACK_AB R58, R25, R24 ;  /* 0x00000018193a723e */ /* 0x000fe400000010ff */
[----:B------:R-:W-:-:S02]  /*2e60*/  F2FP.BF16.F32.PACK_AB R56, R21, R20 ;  /* 0x000000141538723e */ /* 0x000fc400000010ff */
[----:B------:R-:W-:Y:S02]  /*2e70*/  F2FP.BF16.F32.PACK_AB R51, R35, R34 ;  /* 0x000000222333723e */ /* 0x000fe400000010ff */
[----:B------:R-:W-:Y:S01]  /*2e80*/  F2FP.BF16.F32.PACK_AB R49, R31, R30 ;  /* 0x0000001e1f31723e */ /* 0x000fe200000010ff */
[----:B------:R2:W-:Y:S01]  /*2e90*/  STS.128 [R13], R56 ;  /* 0x000000380d007388 */ /* 0x0005e20000000c00 */
[----:B------:R-:W-:Y:S02]  /*2ea0*/  F2FP.BF16.F32.PACK_AB R50, R33, R32 ;  /* 0x000000202132723e */ /* 0x000fe400000010ff */
[----:B-1----:R-:W-:Y:S02]  /*2eb0*/  F2FP.BF16.F32.PACK_AB R48, R29, R28 ;  /* 0x0000001c1d30723e */ /* 0x002fe400000010ff */
[----:B------:R-:W-:Y:S02]  /*2ec0*/  FMNMX3.NAN R6, |R9|, |R25|, R6, !PT ;  /* 0x4000001909067276 */ /* 0x000fe40007820206 */
[----:B------:R-:W-:Y:S01]  /*2ed0*/  FMNMX3.NAN R15, |R8|, |R24|, R15, !PT ;  /* 0x40000018080f7276 */ /* 0x000fe2000782020f */
[----:B------:R2:W-:Y:S01]  /*2ee0*/  STS.128 [R12], R48 ;  /* 0x000000300c007388 */ /* 0x0005e20000000c00 */
[----:B------:R-:W-:-:S02]  /*2ef0*/  FMNMX3.NAN R5, |R5|, |R21|, R14, !PT ;  /* 0x4000001505057276 */ /* 0x000fc4000782020e */
[----:B------:R-:W-:Y:S01]  /*2f00*/  FMNMX3.NAN R4, |R4|, |R20|, R17, !PT ;  /* 0x4000001404047276 */ /* 0x000fe20007820211 */
[----:B------:R1:W-:Y:S06]  /*2f10*/  MEMBAR.ALL.CTA ;  /* 0x0000000000007992 */ /* 0x0003ec0000008000 */
[----:B-1----:R-:W1:Y:S01]  /*2f20*/  FENCE.VIEW.ASYNC.S ;  /* 0x00000000000073c6 */ /* 0x002e620000000000 */
[----:B------:R-:W-:Y:S02]  /*2f30*/  FMNMX.NAN R11, R11, R70, !PT ;  /* 0x000000460b0b7209 */ /* 0x000fe40007820000 */
[----:B------:R-:W-:-:S02]  /*2f40*/  FMNMX.NAN R7, R10, R7, !PT ;  /* 0x000000070a077209 */ /* 0x000fc40007820000 */
[----:B------:R-:W-:Y:S01]  /*2f50*/  FMNMX3.NAN R6, R5, R6, R11, !PT ;  /* 0x0000000605067276 */ /* 0x000fe2000782000b */
[----:B------:R-:W-:Y:S01]  /*2f60*/  VIADD R5, R67, 0xffffffff ;  /* 0xffffffff43057836 */ /* 0x000fe20000000000 */
[----:B------:R-:W-:Y:S01]  /*2f70*/  FMNMX3.NAN R7, R4, R15, R7, !PT ;  /* 0x0000000f04077276 */ /* 0x000fe20007820007 */
[----:B------:R-:W-:-:S03]  /*2f80*/  @!P0 IMAD.MOV R5, RZ, RZ, R67 ;  /* 0x000000ffff058224 */ /* 0x000fc600078e0243 */
[----:B------:R-:W-:Y:S02]  /*2f90*/  FMNMX3.NAN R6, R7, R6, RZ, !PT ;  /* 0x0000000607067276 */ /* 0x000fe400078200ff */
[----:B------:R-:W-:Y:S02]  /*2fa0*/  LEA R67, R5, UR29, 0x8 ;  /* 0x0000001d05437c11 */ /* 0x000fe4000f8e40ff */
[----:B------:R-:W-:Y:S01]  /*2fb0*/  FMNMX R70, RZ, R6, !PT ;  /* 0x00000006ff467209 */ /* 0x000fe20007800000 */
[----:B-1----:R-:W-:Y:S06]  /*2fc0*/  BAR.SYNC.DEFER_BLOCKING 0x2, 0x80 ;  /* 0x0082000000007b1d */ /* 0x002fec0000010000 */
[----:B------:R-:W-:Y:S05]  /*2fd0*/  @P2 BRA `(.L_x_49) ;  /* 0x00000000004c2947 */ /* 0x000fea0003800000 */
[----:B------:R-:W-:Y:S01]  /*2fe0*/  IMAD.U32 R2, RZ, RZ, UR18 ;  /* 0x00000012ff027e24 */ /* 0x000fe2000f8e00ff */
[----:B------:R-:W-:Y:S01]  /*2ff0*/  MOV R3, 0x400 ;  /* 0x0000040000037802 */ /* 0x000fe20000000f00 */
[----:B------:R-:W-:Y:S01]  /*3000*/  IMAD.SHL.U32 R4, R69, 0x1000, RZ ;  /* 0x0000100045047824 */ /* 0x000fe200078e00ff */
[----:B------:R-:W-:Y:S02]  /*3010*/  PLOP3.LUT P0, PT, PT, PT, PT, 0x80, 0x8 ;  /* 0x000000000008781c */ /* 0x000fe40003f0f070 */
[----:B------:R-:W-:-:S04]  /*3020*/  LEA R3, R2, R3, 0x18 ;  /* 0x0000000302037211 */ /* 0x000fc800078ec0ff */
[----:B------:R-:W-:-:S05]  /*3030*/  IADD3 R4, PT, PT, R3, R4, R4 ;  /* 0x0000000403047210 */ /* 0x000fca0007ffe004 */
[----:B------:R-:W-:-:S07]  /*3040*/  VIADD R4, R4, 0x400 ;  /* 0x0000040004047836 */ /* 0x000fce0000000000 */
.L_x_50:
[----:B------:R-:W-:Y:S02]  /*3050*/  PLOP3.LUT P1, PT, P1, P0, PT, 0xf2, 0x2f ;  /* 0x00000000002f781c */ /* 0x000fe40000f21e72 */
[----:B------:R-:W-:-:S08]  /*3060*/  @P0 R2UR P1, UR6, R67 ;  /* 0x00000000430602ca */ /* 0x000fd00000020000 */
[----:B------:R-:W-:Y:S02]  /*3070*/  PLOP3.LUT P1, PT, P1, P0, PT, 0xf2, 0x2f ;  /* 0x00000000002f781c */ /* 0x000fe40000f21e72 */
[----:B------:R-:W-:-:S08]  /*3080*/  @P0 R2UR.OR P1, UR5, R68 ;  /* 0x00000000440502ca */ /* 0x000fd00000120000 */
[----:B------:R-:W-:Y:S02]  /*3090*/  PLOP3.LUT P1, PT, P1, P0, PT, 0xf2, 0x2f ;  /* 0x00000000002f781c */ /* 0x000fe40000f21e72 */
[----:B------:R-:W-:-:S08]  /*30a0*/  @P0 R2UR.OR P1, UR4, R4 ;  /* 0x00000000040402ca */ /* 0x000fd00000120000 */
[----:B------:R-:W-:Y:S02]  /*30b0*/  @P0 PLOP3.LUT P0, PT, P1, PT, PT, 0x80, 0x8 ;  /* 0x000000000008081c */ /* 0x000fe40000f0f070 */
[----:B------:R-:W-:-:S03]  /*30c0*/  PLOP3.LUT P1, PT, PT, PT, PT, 0x80, 0x8 ;  /* 0x000000000008781c */ /* 0x000fc60003f2f070 */
[----:B------:R1:W-:Y:S08]  /*30d0*/  UTMASTG.2D [UR4], [UR38], desc[URZ] ;  /* 0x0000ff04260073b5 */ /* 0x0003f00008009000 */
[----:B-1----:R-:W-:Y:S05]  /*30e0*/  @P0 BRA.U.ANY `(.L_x_50) ;  /* 0xfffffffd00d80947 */ /* 0x002fea000393ffff */
[----:B------:R0:W-:Y:S01]  /*30f0*/  UTMACMDFLUSH ;  /* 0x00000000000079b7 */ /* 0x0001e20000000000 */
[----:B------:R-:W-:-:S04]  /*3100*/  DEPBAR.LE SB0, 0x2 ;  /* 0x000080800000791a */ /* 0x000fc80000000000 */
.L_x_49:
[----:B------:R-:W-:Y:S01]  /*3110*/  R2UR UR4, R66 ;  /* 0x00000000420472ca */ /* 0x000fe200000e0000 */
[----:B------:R-:W-:Y:S01]  /*3120*/  BAR.SYNC.DEFER_BLOCKING 0x2, 0x80 ;  /* 0x0082000000007b1d */ /* 0x000fe20000010000 */
[----:B------:R-:W-:-:S05]  /*3130*/  VIADD R69, R69, 0x1 ;  /* 0x0000000145457836 */ /* 0x000fca0000000000 */
[----:B------:R-:W-:-:S04]  /*3140*/  ISETP.NE.AND P0, PT, R69, 0x3, PT ;  /* 0x000000034500780c */ /* 0x000fc80003f05270 */
[----:B------:R-:W-:Y:S02]  /*3150*/  SEL R69, R69, RZ, P0 ;  /* 0x000000ff45457207 */ /* 0x000fe40000000000 */
[----:B--2---:R-:W1:Y:S02]  /*3160*/  LDTM.x32 R4, tmem[UR4+0x20] ;  /* 0x00002004000479ee */ /* 0x004e6400082c0000 */
[----:B-1----:R-:W-:Y:S02]  /*3170*/  FMNMX.NAN R36, |R35|, |R19|, !PT ;  /* 0x4000001323247209 */ /* 0x002fe40007820200 */
[-C--:B------:R-:W-:Y:S02]  /*3180*/  F2FP.BF16.F32.PACK_AB R51, R19, R18.reuse ;  /* 0x000000121333723e */ /* 0x080fe400000010ff */
[----:B------:R-:W-:Y:S02]  /*3190*/  FMNMX.NAN R37, |R34|, |R18|, !PT ;  /* 0x4000001222257209 */ /* 0x000fe40007820200 */
[----:B------:R-:W-:-:S02]  /*31a0*/  FMNMX.NAN R19, |R30|, |R14|, !PT ;  /* 0x4000000e1e137209 */ /* 0x000fc40007820200 */
[----:B------:R-:W-:Y:S02]  /*31b0*/  FMNMX.NAN R18, |R31|, |R15|, !PT ;  /* 0x4000000f1f127209 */ /* 0x000fe40007820200 */
[----:B------:R-:W-:Y:S02]  /*31c0*/  F2FP.BF16.F32.PACK_AB R39, R35, R34 ;  /* 0x000000222327723e */ /* 0x000fe400000010ff */
[C---:B------:R-:W-:Y:S02]  /*31d0*/  FMNMX3.NAN R35, |R11|.reuse, |R27|, R36, !PT ;  /* 0x4000001b0b237276 */ /* 0x040fe40007820224 */
[----:B------:R-:W-:Y:S02]  /*31e0*/  F2FP.BF16.F32.PACK_AB R59, R11, R10 ;  /* 0x0000000a0b3b723e */ /* 0x000fe400000010ff */
[----:B------:R-:W-:Y:S02]  /*31f0*/  FMNMX3.NAN R34, |R10|, |R26|, R37, !PT ;  /* 0x4000001a0a227276 */ /* 0x000fe40007820225 */
[----:B------:R-:W-:-:S02]  /*3200*/  FMNMX3.NAN R11, |R6|, |R22|, R19, !PT ;  /* 0x40000016060b7276 */ /* 0x000fc40007820213 */
[C---:B------:R-:W-:Y:S02]  /*3210*/  F2FP.BF16.F32.PACK_AB R57, R7.reuse, R6 ;  /* 0x000000060739723e */ /* 0x040fe400000010ff */
[----:B------:R-:W-:Y:S02]  /*3220*/  FMNMX3.NAN R10, |R7|, |R23|, R18, !PT ;  /* 0x40000017070a7276 */ /* 0x000fe40007820212 */
[----:B------:R-:W-:Y:S02]  /*3230*/  FMNMX.NAN R6, |R33|, |R17|, !PT ;  /* 0x4000001121067209 */ /* 0x000fe40007820200 */
[----:B------:R-:W-:Y:S01]  /*3240*/  F2FP.BF16.F32.PACK_AB R50, R17, R16 ;  /* 0x000000101132723e */ /* 0x000fe200000010ff */
[----:B------:R-:W-:Y:S01]  /*3250*/  IMAD R17, R69, 0x2000, R46 ;  /* 0x0000200045117824 */ /* 0x000fe200078e022e */
[----:B------:R-:W-:Y:S02]  /*3260*/  F2FP.BF16.F32.PACK_AB R49, R15, R14 ;  /* 0x0000000e0f31723e */ /* 0x000fe400000010ff */
[----:B------:R-:W-:Y:S01]  /*3270*/  FMNMX.NAN R7, |R32|, |R16|, !PT ;  /* 0x4000001020077209 */ /* 0x000fe20007820200 */
[----:B------:R-:W-:Y:S01]  /*3280*/  IMAD R16, R69, 0x2000, R47 ;  /* 0x0000200045107824 */ /* 0x000fe200078e022f */
[----:B------:R-:W-:-:S02]  /*3290*/  F2FP.BF16.F32.PACK_AB R58, R9, R8 ;  /* 0x00000008093a723e */ /* 0x000fc400000010ff */
[----:B------:R-:W-:Y:S02]  /*32a0*/  F2FP.BF16.F32.PACK_AB R56, R5, R4 ;  /* 0x000000040538723e */ /* 0x000fe400000010ff */
[----:B------:R-:W-:Y:S02]  /*32b0*/  FMNMX.NAN R14, |R29|, |R13|, !PT ;  /* 0x4000000d1d0e7209 */ /* 0x000fe40007820200 */
[----:B------:R-:W-:Y:S01]  /*32c0*/  F2FP.BF16.F32.PACK_AB R48, R13, R12 ;  /* 0x0000000c0d30723e */ /* 0x000fe200000010ff */
[----:B------:R-:W-:Y:S01]  /*32d0*/  IMAD R13, R69, 0x2000, R60 ;  /* 0x00002000450d7824 */ /* 0x000fe200078e023c */
[----:B------:R-:W-:Y:S01]  /*32e0*/  F2FP.BF16.F32.PACK_AB R55, R27, R26 ;  /* 0x0000001a1b37723e */ /* 0x000fe200000010ff */
[----:B------:R1:W-:Y:S01]  /*32f0*/  STS.128 [R17], R56 ;  /* 0x0000003811007388 */ /* 0x0003e20000000c00 */
[----:B------:R-:W-:Y:S02]  /*3300*/  F2FP.BF16.F32.PACK_AB R53, R23, R22 ;  /* 0x000000161735723e */ /* 0x000fe400000010ff */
[----:B------:R-:W-:Y:S01]  /*3310*/  FMNMX.NAN R15, |R28|, |R12|, !PT ;  /* 0x4000000c1c0f7209 */ /* 0x000fe20007820200 */
[----:B------:R-:W-:Y:S01]  /*3320*/  IMAD R12, R69, 0x2000, R61 ;  /* 0x00002000450c7824 */ /* 0x000fe200078e023d */
[----:B------:R-:W-:Y:S01]  /*3330*/  F2FP.BF16.F32.PACK_AB R54, R25, R24 ;  /* 0x000000181936723e */ /* 0x000fe200000010ff */
[----:B------:R1:W-:Y:S01]  /*3340*/  STS.128 [R16], R48 ;  /* 0x0000003010007388 */ /* 0x0003e20000000c00 */
[----:B------:R-:W-:-:S02]  /*3350*/  F2FP.BF16.F32.PACK_AB R52, R21, R20 ;  /* 0x000000141534723e */ /* 0x000fc400000010ff */
[----:B------:R-:W-:Y:S02]  /*3360*/  F2FP.BF16.F32.PACK_AB R37, R31, R30 ;  /* 0x0000001e1f25723e */ /* 0x000fe400000010ff */
[----:B------:R-:W-:Y:S01]  /*3370*/  F2FP.BF16.F32.PACK_AB R38, R33, R32 ;  /* 0x000000202126723e */ /* 0x000fe200000010ff */
[----:B------:R1:W-:Y:S01]  /*3380*/  STS.128 [R13], R52 ;  /* 0x000000340d007388 */ /* 0x0003e20000000c00 */
[----:B------:R-:W-:Y:S02]  /*3390*/  F2FP.BF16.F32.PACK_AB R36, R29, R28 ;  /* 0x0000001c1d24723e */ /* 0x000fe400000010ff */
[----:B------:R-:W-:Y:S02]  /*33a0*/  FMNMX3.NAN R6, |R9|, |R25|, R6, !PT ;  /* 0x4000001909067276 */ /* 0x000fe40007820206 */
[----:B------:R-:W-:Y:S01]  /*33b0*/  FMNMX3.NAN R7, |R8|, |R24|, R7, !PT ;  /* 0x4000001808077276 */ /* 0x000fe20007820207 */
[----:B------:R1:W-:Y:S01]  /*33c0*/  STS.128 [R12], R36 ;  /* 0x000000240c007388 */ /* 0x0003e20000000c00 */
[----:B------:R-:W-:-:S02]  /*33d0*/  FMNMX3.NAN R5, |R5|, |R21|, R14, !PT ;  /* 0x4000001505057276 */ /* 0x000fc4000782020e */
[----:B------:R-:W-:Y:S01]  /*33e0*/  FMNMX3.NAN R4, |R4|, |R20|, R15, !PT ;  /* 0x4000001404047276 */ /* 0x000fe2000782020f */
[----:B------:R2:W-:Y:S06]  /*33f0*/  MEMBAR.ALL.CTA ;  /* 0x0000000000007992 */ /* 0x0005ec0000008000 */
[----:B--2---:R-:W2:Y:S01]  /*3400*/  FENCE.VIEW.ASYNC.S ;  /* 0x00000000000073c6 */ /* 0x004ea20000000000 */
[----:B------:R-:W-:Y:S02]  /*3410*/  FMNMX.NAN R10, R35, R10, !PT ;  /* 0x0000000a230a7209 */ /* 0x000fe40007820000 */
[----:B------:R-:W-:-:S02]  /*3420*/  FMNMX.NAN R11, R34, R11, !PT ;  /* 0x0000000b220b7209 */ /* 0x000fc40007820000 */
[----:B------:R-:W-:Y:S02]  /*3430*/  FMNMX3.NAN R5, R5, R6, R10, !PT ;  /* 0x0000000605057276 */ /* 0x000fe4000782000a */
[----:B------:R-:W-:-:S04]  /*3440*/  FMNMX3.NAN R4, R4, R7, R11, !PT ;  /* 0x0000000704047276 */ /* 0x000fc8000782000b */
[----:B------:R-:W-:-:S04]  /*3450*/  FMNMX3.NAN R5, R4, R5, RZ, !PT ;  /* 0x0000000504057276 */ /* 0x000fc800078200ff */
[----:B------:R-:W-:Y:S01]  /*3460*/  FMNMX R70, R70, R5, !PT ;  /* 0x0000000546467209 */ /* 0x000fe20007800000 */
[----:B--2---:R-:W-:Y:S06]  /*3470*/  BAR.SYNC.DEFER_BLOCKING 0x2, 0x80 ;  /* 0x0082000000007b1d */ /* 0x004fec0000010000 */
[----:B------:R-:W-:Y:S05]  /*3480*/  @P2 BRA `(.L_x_51) ;  /* 0x0000000000502947 */ /* 0x000fea0003800000 */
[----:B------:R-:W-:Y:S01]  /*3490*/  IMAD.U32 R2, RZ, RZ, UR17 ;  /* 0x00000011ff027e24 */ /* 0x000fe2000f8e00ff */
[----:B------:R-:W-:Y:S01]  /*34a0*/  MOV R3, 0x400 ;  /* 0x0000040000037802 */ /* 0x000fe20000000f00 */
[----:B------:R-:W-:Y:S01]  /*34b0*/  IMAD.SHL.U32 R4, R69, 0x1000, RZ ;  /* 0x0000100045047824 */ /* 0x000fe200078e00ff */
[----:B------:R-:W-:Y:S02]  /*34c0*/  PLOP3.LUT P0, PT, PT, PT, PT, 0x80, 0x8 ;  /* 0x000000000008781c */ /* 0x000fe40003f0f070 */
[----:B------:R-:W-:-:S04]  /*34d0*/  LEA R3, R2, R3, 0x18 ;  /* 0x0000000302037211 */ /* 0x000fc800078ec0ff */
[----:B------:R-:W-:Y:S01]  /*34e0*/  IADD3 R5, PT, PT, R3, R4, R4 ;  /* 0x0000000403057210 */ /* 0x000fe20007ffe004 */
[----:B------:R-:W-:-:S04]  /*34f0*/  VIADD R4, R68, 0x20 ;  /* 0x0000002044047836 */ /* 0x000fc80000000000 */
[----:B------:R-:W-:-:S07]  /*3500*/  VIADD R5, R5, 0x400 ;  /* 0x0000040005057836 */ /* 0x000fce0000000000 */
.L_x_52:
        /* <DEDUP_REMOVED lines=9> */
[----:B--2---:R-:W-:Y:S05]  /*35a0*/  @P0 BRA.U.ANY `(.L_x_52) ;  /* 0xfffffffd00d80947 */ /* 0x004fea000393ffff */
[----:B------:R0:W-:Y:S01]  /*35b0*/  UTMACMDFLUSH ;  /* 0x00000000000079b7 */ /* 0x0001e20000000000 */
[----:B------:R-:W-:-:S04]  /*35c0*/  DEPBAR.LE SB0, 0x2 ;  /* 0x000080800000791a */ /* 0x000fc80000000000 */
.L_x_51:
[----:B------:R-:W-:Y:S01]  /*35d0*/  R2UR UR4, R66 ;  /* 0x00000000420472ca */ /* 0x000fe200000e0000 */
[----:B------:R-:W-:Y:S01]  /*35e0*/  BAR.SYNC.DEFER_BLOCKING 0x2, 0x80 ;  /* 0x0082000000007b1d */ /* 0x000fe20000010000 */
[----:B------:R-:W-:-:S05]  /*35f0*/  VIADD R69, R69, 0x1 ;  /* 0x0000000145457836 */ /* 0x000fca0000000000 */
[----:B------:R-:W-:-:S04]  /*3600*/  ISETP.NE.AND P0, PT, R69, 0x3, PT ;  /* 0x000000034500780c */ /* 0x000fc80003f05270 */
[----:B------:R-:W-:Y:S02]  /*3610*/  SEL R69, R69, RZ, P0 ;  /* 0x000000ff45457207 */ /* 0x000fe40000000000 */
[----:B-1----:R-:W1:Y:S02]  /*3620*/  LDTM.x32 R4, tmem[UR4+0x40] ;  /* 0x00004004000479ee */ /* 0x002e6400082c0000 */
        /* <DEDUP_REMOVED lines=58> */
.L_x_54:
        /* <DEDUP_REMOVED lines=12> */
.L_x_53:
[----:B------:R-:W-:Y:S01]  /*3a90*/  R2UR UR4, R66 ;  /* 0x00000000420472ca */ /* 0x000fe200000e0000 */
[----:B------:R-:W-:-:S12]  /*3aa0*/  BAR.SYNC.DEFER_BLOCKING 0x2, 0x80 ;  /* 0x0082000000007b1d */ /* 0x000fd80000010000 */
[----:B-1----:R-:W1:Y:S02]  /*3ab0*/  LDTM.x32 R4, tmem[UR4+0x60] ;  /* 0x00006004000479ee */ /* 0x002e6400082c0000 */
[-C--:B-1----:R-:W-:Y:S02]  /*3ac0*/  FMNMX.NAN R37, |R34|, |R18|.reuse, !PT ;  /* 0x4000001222257209 */ /* 0x082fe40007820200 */
[----:B------:R-:W-:Y:S02]  /*3ad0*/  F2FP.BF16.F32.PACK_AB R51, R19, R18 ;  /* 0x000000121333723e */ /* 0x000fe400000010ff */
[----:B------:R-:W-:Y:S02]  /*3ae0*/  FMNMX.NAN R18, |R31|, |R15|, !PT ;  /* 0x4000000f1f127209 */ /* 0x000fe40007820200 */
[----:B------:R-:W-:Y:S02]  /*3af0*/  F2FP.BF16.F32.PACK_AB R39, R35, R34 ;  /* 0x000000222327723e */ /* 0x000fe400000010ff */
[----:B------:R-:W-:-:S02]  /*3b00*/  FMNMX3.NAN R34, |R10|, |R26|, R37, !PT ;  /* 0x4000001a0a227276 */ /* 0x000fc40007820225 */
[----:B------:R-:W-:Y:S02]  /*3b10*/  F2FP.BF16.F32.PACK_AB R59, R11, R10 ;  /* 0x0000000a0b3b723e */ /* 0x000fe400000010ff */
[----:B------:R-:W-:Y:S01]  /*3b20*/  FMNMX3.NAN R10, |R7|, |R23|, R18, !PT ;  /* 0x40000017070a7276 */ /* 0x000fe20007820212 */
[----:B------:R-:W-:Y:S01]  /*3b30*/  VIADD R18, R69, 0x1 ;  /* 0x0000000145127836 */ /* 0x000fe20000000000 */
[----:B------:R-:W-:Y:S02]  /*3b40*/  FMNMX.NAN R36, |R35|, |R19|, !PT ;  /* 0x4000001323247209 */ /* 0x000fe40007820200 */
[----:B------:R-:W-:Y:S02]  /*3b50*/  FMNMX.NAN R19, |R30|, |R14|, !PT ;  /* 0x4000000e1e137209 */ /* 0x000fe40007820200 */
[----:B------:R-:W-:Y:S02]  /*3b60*/  ISETP.NE.AND P0, PT, R18, 0x3, PT ;  /* 0x000000031200780c */ /* 0x000fe40003f05270 */
[----:B------:R-:W-:-:S02]  /*3b70*/  FMNMX3.NAN R35, |R11|, |R27|, R36, !PT ;  /* 0x4000001b0b237276 */ /* 0x000fc40007820224 */
[----:B------:R-:W-:Y:S02]  /*3b80*/  SEL R18, R18, RZ, P0 ;  /* 0x000000ff12127207 */ /* 0x000fe40000000000 */
[----:B------:R-:W-:Y:S02]  /*3b90*/  FMNMX3.NAN R11, |R6|, |R22|, R19, !PT ;  /* 0x40000016060b7276 */ /* 0x000fe40007820213 */
[----:B------:R-:W-:Y:S02]  /*3ba0*/  F2FP.BF16.F32.PACK_AB R57, R7, R6 ;  /* 0x000000060739723e */ /* 0x000fe400000010ff */
[----:B------:R-:W-:Y:S02]  /*3bb0*/  FMNMX.NAN R6, |R33|, |R17|, !PT ;  /* 0x4000001121067209 */ /* 0x000fe40007820200 */
[----:B------:R-:W-:Y:S01]  /*3bc0*/  F2FP.BF16.F32.PACK_AB R50, R17, R16 ;  /* 0x000000101132723e */ /* 0x000fe200000010ff */
[----:B------:R-:W-:Y:S01]  /*3bd0*/  IMAD R17, R18, 0x2000, R46 ;  /* 0x0000200012117824 */ /* 0x000fe200078e022e */
[----:B------:R-:W-:-:S02]  /*3be0*/  F2FP.BF16.F32.PACK_AB R49, R15, R14 ;  /* 0x0000000e0f31723e */ /* 0x000fc400000010ff */
[----:B------:R-:W-:Y:S01]  /*3bf0*/  FMNMX.NAN R7, |R32|, |R16|, !PT ;  /* 0x4000001020077209 */ /* 0x000fe20007820200 */
[C---:B------:R-:W-:Y:S01]  /*3c00*/  IMAD R16, R18.reuse, 0x2000, R47 ;  /* 0x0000200012107824 */ /* 0x040fe200078e022f */
[----:B------:R-:W-:Y:S02]  /*3c10*/  F2FP.BF16.F32.PACK_AB R58, R9, R8 ;  /* 0x00000008093a723e */ /* 0x000fe400000010ff */
[----:B------:R-:W-:Y:S02]  /*3c20*/  F2FP.BF16.F32.PACK_AB R56, R5, R4 ;  /* 0x000000040538723e */ /* 0x000fe400000010ff */
[----:B------:R-:W-:Y:S02]  /*3c30*/  FMNMX.NAN R14, |R29|, |R13|, !PT ;  /* 0x4000000d1d0e7209 */ /* 0x000fe40007820200 */
[----:B------:R-:W-:Y:S01]  /*3c40*/  F2FP.BF16.F32.PACK_AB R48, R13, R12 ;  /* 0x0000000c0d30723e */ /* 0x000fe200000010ff */
[----:B------:R-:W-:Y:S01]  /*3c50*/  IMAD R13, R18, 0x2000, R60 ;  /* 0x00002000120d7824 */ /* 0x000fe200078e023c */
[----:B------:R-:W-:Y:S01]  /*3c60*/  F2FP.BF16.F32.PACK_AB R55, R27, R26 ;  /* 0x0000001a1b37723e */ /* 0x000fe200000010ff */
[----:B------:R1:W-:Y:S01]  /*3c70*/  STS.128 [R17], R56 ;  /* 0x0000003811007388 */ /* 0x0003e20000000c00 */
[----:B------:R-:W-:-:S02]  /*3c80*/  F2FP.BF16.F32.PACK_AB R53, R23, R22 ;  /* 0x000000161735723e */ /* 0x000fc400000010ff */
[----:B------:R-:W-:Y:S01]  /*3c90*/  FMNMX.NAN R15, |R28|, |R12|, !PT ;  /* 0x4000000c1c0f7209 */ /* 0x000fe20007820200 */
[----:B------:R-:W-:Y:S01]  /*3ca0*/  IMAD R12, R18, 0x2000, R61 ;  /* 0x00002000120c7824 */ /* 0x000fe200078e023d */
[----:B------:R-:W-:Y:S01]  /*3cb0*/  F2FP.BF16.F32.PACK_AB R54, R25, R24 ;  /* 0x000000181936723e */ /* 0x000fe200000010ff */
[----:B------:R1:W-:Y:S01]  /*3cc0*/  STS.128 [R16], R48 ;  /* 0x0000003010007388 */ /* 0x0003e20000000c00 */
[----:B------:R-:W-:Y:S02]  /*3cd0*/  F2FP.BF16.F32.PACK_AB R52, R21, R20 ;  /* 0x000000141534723e */ /* 0x000fe400000010ff */
[----:B------:R-:W-:Y:S02]  /*3ce0*/  F2FP.BF16.F32.PACK_AB R37, R31, R30 ;  /* 0x0000001e1f25723e */ /* 0x000fe400000010ff */
[----:B------:R-:W-:Y:S01]  /*3cf0*/  F2FP.BF16.F32.PACK_AB R38, R33, R32 ;  /* 0x000000202126723e */ /* 0x000fe200000010ff */
[----:B------:R1:W-:Y:S01]  /*3d00*/  STS.128 [R13], R52 ;  /* 0x000000340d007388 */ /* 0x0003e20000000c00 */
[----:B------:R-:W-:-:S02]  /*3d10*/  F2FP.BF16.F32.PACK_AB R36, R29, R28 ;  /* 0x0000001c1d24723e */ /* 0x000fc400000010ff */
[----:B------:R-:W-:Y:S02]  /*3d20*/  FMNMX3.NAN R6, |R9|, |R25|, R6, !PT ;  /* 0x4000001909067276 */ /* 0x000fe40007820206 */
[----:B------:R-:W-:Y:S01]  /*3d30*/  FMNMX3.NAN R7, |R8|, |R24|, R7, !PT ;  /* 0x4000001808077276 */ /* 0x000fe20007820207 */
[----:B------:R1:W-:Y:S01]  /*3d40*/  STS.128 [R12], R36 ;  /* 0x000000240c007388 */ /* 0x0003e20000000c00 */
[----:B------:R-:W-:Y:S02]  /*3d50*/  FMNMX3.NAN R5, |R5|, |R21|, R14, !PT ;  /* 0x4000001505057276 */ /* 0x000fe4000782020e */
[----:B------:R-:W-:Y:S01]  /*3d60*/  FMNMX3.NAN R4, |R4|, |R20|, R15, !PT ;  /* 0x4000001404047276 */ /* 0x000fe2000782020f */
[----:B------:R2:W-:Y:S06]  /*3d70*/  MEMBAR.ALL.CTA ;  /* 0x0000000000007992 */ /* 0x0005ec0000008000 */
[----:B--2---:R-:W2:Y:S01]  /*3d80*/  FENCE.VIEW.ASYNC.S ;  /* 0x00000000000073c6 */ /* 0x004ea20000000000 */
[----:B------:R-:W-:-:S02]  /*3d90*/  FMNMX.NAN R10, R35, R10, !PT ;  /* 0x0000000a230a7209 */ /* 0x000fc40007820000 */
[----:B------:R-:W-:Y:S02]  /*3da0*/  FMNMX.NAN R11, R34, R11, !PT ;  /* 0x0000000b220b7209 */ /* 0x000fe40007820000 */
        /* <DEDUP_REMOVED lines=9> */
[----:B------:R-:W-:Y:S01]  /*3e40*/  PLOP3.LUT P0, PT, PT, PT, PT, 0x80, 0x8 ;  /* 0x000000000008781c */ /* 0x000fe20003f0f070 */
[----:B------:R-:W-:Y:S01]  /*3e50*/  VIADD R68, R68, 0x60 ;  /* 0x0000006044447836 */ /* 0x000fe20000000000 */
[----:B------:R-:W-:-:S04]  /*3e60*/  LEA R3, R2, R3, 0x18 ;  /* 0x0000000302037211 */ /* 0x000fc800078ec0ff */
[----:B------:R-:W-:-:S05]  /*3e70*/  IADD3 R18, PT, PT, R3, R18, R18 ;  /* 0x0000001203127210 */ /* 0x000fca0007ffe012 */
[----:B------:R-:W-:-:S07]  /*3e80*/  VIADD R18, R18, 0x400 ;  /* 0x0000040012127836 */ /* 0x000fce0000000000 */
.L_x_56:
        /* <DEDUP_REMOVED lines=12> */
.L_x_55:
[----:B------:R-:W-:Y:S01]  /*3f50*/  BAR.SYNC.DEFER_BLOCKING 0x2, 0x80 ;  /* 0x0082000000007b1d */ /* 0x000fe20000010000 */
[----:B------:R-:W-:Y:S02]  /*3f60*/  CREDUX.MAX.S32 UR4, R70 ;  /* 0x00000000460472cc */ /* 0x000fe40000000200 */
[----:B------:R-:W-:-:S03]  /*3f70*/  ISETP.NE.AND P0, PT, R43, RZ, PT ;  /* 0x000000ff2b00720c */ /* 0x000fc60003f05270 */
[----:B------:R-:W-:Y:S08]  /*3f80*/  BSSY.RECONVERGENT B0, `(.L_x_57) ;  /* 0x000000e000007945 */ /* 0x000ff00003800200 */
[----:B------:R-:W-:-:S05]  /*3f90*/  IMAD.U32 R4, RZ, RZ, UR4 ;  /* 0x00000004ff047e24 */ /* 0x000fca000f8e00ff */
[----:B------:R2:W-:Y:S01]  /*3fa0*/  @!P0 STS [R63+0x38400], R4 ;  /* 0x038400043f008388 */ /* 0x0005e20000000800 */
[----:B------:R-:W-:Y:S01]  /*3fb0*/  BAR.SYNC.DEFER_BLOCKING 0x2, 0x80 ;  /* 0x0082000000007b1d */ /* 0x000fe20000010000 */
[----:B------:R-:W-:-:S13]  /*3fc0*/  LOP3.LUT P0, RZ, R0, R43, RZ, 0xfc, !PT ;  /* 0x0000002b00ff7212 */ /* 0x000fda000780fcff */
[----:B------:R-:W-:Y:S05]  /*3fd0*/  @P0 BRA `(.L_x_58) ;  /* 0x0000000000200947 */ /* 0x000fea0003800000 */
[----:B------:R-:W-:Y:S01]  /*3fe0*/  IMAD.U32 R2, RZ, RZ, UR7 ;  /* 0x00000007ff027e24 */ /* 0x000fe2000f8e00ff */
[----:B------:R-:W-:Y:S01]  /*3ff0*/  MOV R3, 0x400 ;  /* 0x0000040000037802 */ /* 0x000fe20000000f00 */
[----:B------:R-:W3:Y:S03]  /*4000*/  LDC.64 R8, c[0x0][0x640] ;  /* 0x00019000ff087b82 */ /* 0x000ee60000000a00 */
[----:B------:R-:W-:-:S05]  /*4010*/  LEA R3, R2, R3, 0x18 ;  /* 0x0000000302037211 */ /* 0x000fca00078ec0ff */
[----:B--2---:R-:W2:Y:S02]  /*4020*/  LDS.128 R4, [R3+0x38400] ;  /* 0x0384000003047984 */ /* 0x004ea40000000c00 */
[----:B--2---:R-:W-:-:S04]  /*4030*/  FMNMX3 R4, R4, RZ, R5, !PT ;  /* 0x000000ff04047276 */ /* 0x004fc80007800005 */
[----:B------:R-:W-:-:S05]  /*4040*/  FMNMX3 R7, R4, R6, R7, !PT ;  /* 0x0000000604077276 */ /* 0x000fca0007800007 */
[----:B---3--:R3:W-:Y:S02]  /*4050*/  REDG.E.MAX.S32.STRONG.GPU desc[UR42][R8.64], R7 ;  /* 0x000000070800798e */ /* 0x0087e4000d12e32a */
.L_x_58:
[----:B------:R-:W-:Y:S05]  /*4060*/  BSYNC.RECONVERGENT B0 ;  /* 0x0000000000007941 */ /* 0x000fea0003800200 */
.L_x_57:
[----:B------:R-:W-:Y:S01]  /*4070*/  VIADD R64, R64, UR24 ;  /* 0x0000001840407c36 */ /* 0x000fe20008000000 */
[----:B------:R-:W-:Y:S01]  /*4080*/  ELECT P0, URZ, PT ;  /* 0x0000000000ff782f */ /* 0x000fe20003800000 */
[----:B------:R-:W-:Y:S01]  /*4090*/  VIADD R42, R42, 0x1 ;  /* 0x000000012a2a7836 */ /* 0x000fe20000000000 */
[----:B------:R-:W-:Y:S01]  /*40a0*/  IADD3 R45, PT, PT, R45, 0x1, RZ ;  /* 0x000000012d2d7810 */ /* 0x000fe20007ffe0ff */
[----:B------:R-:W-:-:S03]  /*40b0*/  IMAD.HI.U32 R5, R64, UR11, RZ ;  /* 0x0000000b40057c27 */ /* 0x000fc6000f8e00ff */
[----:B------:R-:W-:Y:S01]  /*40c0*/  ISETP.NE.AND P1, PT, R42, 0x2, PT ;  /* 0x000000022a00780c */ /* 0x000fe20003f25270 */
[----:B--2---:R-:W-:-:S03]  /*40d0*/  IMAD.IADD R4, R64, 0x1, -R5 ;  /* 0x0000000140047824 */ /* 0x004fc600078e0a05 */
[----:B---3--:R-:W-:Y:S02]  /*40e0*/  SEL R9, RZ, 0x1, P1 ;  /* 0x00000001ff097807 */ /* 0x008fe40000800000 */
[----:B------:R-:W-:Y:S01]  /*40f0*/  SHF.R.U32.HI R4, RZ, UR23, R4 ;  /* 0x00000017ff047c19 */ /* 0x000fe20008011604 */
[----:B------:R-:W-:Y:S01]  /*4100*/  @P0 VIADD R40, R40, 0x90 ;  /* 0x0000009028280836 */ /* 0x000fe20000000000 */
[----:B------:R-:W-:Y:S02]  /*4110*/  LOP3.LUT R44, R44, R9, RZ, 0x3c, !PT ;  /* 0x000000092c2c7212 */ /* 0x000fe400078e3cff */
[----:B------:R-:W-:Y:S02]  /*4120*/  IADD3 R5, PT, PT, R5, R4, RZ ;  /* 0x0000000405057210 */ /* 0x000fe40007ffe0ff */
[----:B------:R-:W-:Y:S02]  /*4130*/  @P0 PRMT R7, R41, 0x654, R40 ;  /* 0x0000065429070816 */ /* 0x000fe40000000028 */
[----:B------:R-:W-:-:S02]  /*4140*/  SHF.R.U32.HI R5, RZ, UR22, R5 ;  /* 0x00000016ff057c19 */ /* 0x000fc40008011605 */
[----:B------:R-:W-:-:S03]  /*4150*/  SEL R42, R42, RZ, P1 ;  /* 0x000000ff2a2a7207 */ /* 0x000fc60000800000 */
[----:B------:R-:W-:-:S04]  /*4160*/  IMAD.MOV R5, RZ, RZ, -R5 ;  /* 0x000000ffff057224 */ /* 0x000fc800078e0a05 */
[----:B-1----:R-:W-:-:S04]  /*4170*/  IMAD R38, R5, UR10, R64 ;  /* 0x0000000a05267c24 */ /* 0x002fc8000f8e0240 */
[----:B------:R-:W-:-:S04]  /*4180*/  IMAD.HI.U32 R5, R38, UR20, RZ ;  /* 0x0000001426057c27 */ /* 0x000fc8000f8e00ff */
[----:B------:R-:W-:-:S05]  /*4190*/  IMAD.IADD R4, R38, 0x1, -R5 ;  /* 0x0000000126047824 */ /* 0x000fca00078e0a05 */
[----:B------:R-:W-:-:S04]  /*41a0*/  SHF.R.U32.HI R4, RZ, UR21, R4 ;  /* 0x00000015ff047c19 */ /* 0x000fc80008011604 */
[----:B------:R-:W-:-:S04]  /*41b0*/  IADD3 R4, PT, PT, R5, R4, RZ ;  /* 0x0000000405047210 */ /* 0x000fc80007ffe0ff */
[----:B------:R-:W-:Y:S02]  /*41c0*/  SHF.R.U32.HI R68, RZ, UR15, R4 ;  /* 0x0000000fff447c19 */ /* 0x000fe40008011604 */
[----:B------:R-:W-:-:S03]  /*41d0*/  @P0 MOV R4, 0x1 ;  /* 0x0000000100040802 */ /* 0x000fc60000000f00 */
[----:B------:R-:W-:Y:S01]  /*41e0*/  IMAD.HI.U32 R5, R68, UR9, RZ ;  /* 0x0000000944057c27 */ /* 0x000fe2000f8e00ff */
[----:B------:R1:W-:Y:S01]  /*41f0*/  @P0 SYNCS.ARRIVE.TRANS64.RED.ART0 RZ, [R7+URZ], R4 ;  /* 0x0000000407ff09a7 */ /* 0x0003e200085004ff */
[----:B------:R-:W-:Y:S02]  /*4200*/  ISETP.GE.AND P0, PT, R64, 0x200, PT ;  /* 0x000002004000780c */ /* 0x000fe40003f06270 */
[----:B------:R-:W-:-:S05]  /*4210*/  IMAD.IADD R6, R68, 0x1, -R5 ;  /* 0x0000000144067824 */ /* 0x000fca00078e0a05 */
[----:B------:R-:W-:-:S05]  /*4220*/  SHF.R.U32.HI R6, RZ, UR14, R6 ;  /* 0x0000000eff067c19 */ /* 0x000fca0008011606 */
[----:B------:R-:W-:-:S05]  /*4230*/  IMAD.IADD R5, R5, 0x1, R6 ;  /* 0x0000000105057824 */ /* 0x000fca00078e0206 */
[----:B------:R-:W-:-:S05]  /*4240*/  SHF.R.U32.HI R5, RZ, UR13, R5 ;  /* 0x0000000dff057c19 */ /* 0x000fca0008011605 */
[----:B------:R-:W-:Y:S01]  /*4250*/  IMAD.MOV R5, RZ, RZ, -R5 ;  /* 0x000000ffff057224 */ /* 0x000fe200078e0a05 */
[----:B-1----:R-:W-:-:S03]  /*4260*/  IADD3 R7, PT, PT, -R68, RZ, RZ ;  /* 0x000000ff44077210 */ /* 0x002fc60007ffe1ff */
[----:B------:R-:W-:Y:S02]  /*4270*/  IMAD R68, R5, UR8, R68 ;  /* 0x0000000805447c24 */ /* 0x000fe4000f8e0244 */
[----:B------:R-:W-:Y:S01]  /*4280*/  IMAD R38, R7, UR19, R38 ;  /* 0x0000001307267c24 */ /* 0x000fe2000f8e0226 */
[----:B------:R-:W-:Y:S06]  /*4290*/  @!P0 BRA `(.L_x_59) ;  /* 0xffffffe800248947 */ /* 0x000fec000383ffff */
[----:B------:R-:W-:Y:S05]  /*42a0*/  BSYNC B1 ;  /* 0x0000000000017941 */ /* 0x000fea0003800000 */
.L_x_46:
[----:B-1----:R-:W1:Y:S01]  /*42b0*/  S2R R3, SR_CgaCtaId ;  /* 0x0000000000037919 */ /* 0x002e620000008800 */
[----:B------:R-:W-:Y:S02]  /*42c0*/  MOV R0, 0x400 ;  /* 0x0000040000007802 */ /* 0x000fe40000000f00 */
[----:B------:R-:W-:Y:S01]  /*42d0*/  LOP3.LUT R4, R2, 0x1, RZ, 0x3c, !PT ;  /* 0x0000000102047812 */ /* 0x000fe200078e3cff */
[----:B------:R-:W-:Y:S01]  /*42e0*/  BAR.SYNC.DEFER_BLOCKING 0x2, 0x80 ;  /* 0x0082000000007b1d */ /* 0x000fe20000010000 */
[----:B------:R-:W-:Y:S01]  /*42f0*/  IMAD.MOV.U32 R2, RZ, RZ, 0x1 ;  /* 0x00000001ff027424 */ /* 0x000fe200078e00ff */
[----:B-1----:R-:W-:-:S05]  /*4300*/  LEA R0, R3, R0, 0x18 ;  /* 0x0000000003007211 */ /* 0x002fca00078ec0ff */
[----:B------:R-:W-:-:S05]  /*4310*/  VIADD R5, R0, 0xa0 ;  /* 0x000000a000057836 */ /* 0x000fca0000000000 */
[----:B------:R-:W-:-:S04]  /*4320*/  PRMT R5, R4, 0x654, R5 ;  /* 0x0000065404057816 */ /* 0x000fc80000000005 */
[----:B------:R1:W-:Y:S01]  /*4330*/  SYNCS.ARRIVE.TRANS64.RED.ART0 RZ, [R5+URZ], R2 ;  /* 0x0000000205ff79a7 */ /* 0x0003e200085004ff */
[----:B------:R-:W3:Y:S02]  /*4340*/  SYNCS.PHASECHK.TRANS64.TRYWAIT P0, [R0+URZ+0xa0], RZ ;  /* 0x0000a0ff000075a7 */ /* 0x000ee400080011ff */
[----:B-1-3--:R-:W-:Y:S05]  /*4350*/  @!P0 BRA `(.L_x_60) ;  /* 0x0000000400808947 */ /* 0x00afea0003800000 */
.L_x_74:
[----:B------:R-:W-:Y:S01]  /*4360*/  NOP ;  /* 0x0000000000007918 */ /* 0x000fe20000000000 */
[----:B-1----:R-:W-:Y:S01]  /*4370*/  MOV R0, 0x50 ;  /* 0x0000005000007802 */ /* 0x002fe20000000f00 */
[----:B------:R-:W-:Y:S01]  /*4380*/  IMAD.MOV.U32 R4, RZ, RZ, 0xffff ;  /* 0x0000ffffff047424 */ /* 0x000fe200078e00ff */
[----:B--2---:R-:W-:Y:S02]  /*4390*/  LOP3.LUT R7, R65, 0xffff, RZ, 0xc0, !PT ;  /* 0x0000ffff41077812 */ /* 0x004fe400078ec0ff */
[----:B------:R-:W-:Y:S02]  /*43a0*/  LEA R0, R3, R0, 0x18 ;  /* 0x0000000003007211 */ /* 0x000fe400078ec0ff */
[----:B------:R-:W-:-:S03]  /*43b0*/  SHF.R.U32.HI R7, RZ, 0x5, R7 ;  /* 0x00000005ff077819 */ /* 0x000fc60000011607 */
[----:B------:R-:W1:Y:S01]  /*43c0*/  LDS R3, [R0] ;  /* 0x0000000000037984 */ /* 0x000e620000000800 */
[----:B------:R-:W-:Y:S01]  /*43d0*/  SHF.L.U32 R4, R4, R7, RZ ;  /* 0x0000000704047219 */ /* 0x000fe200000006ff */
[----:B------:R-:W-:-:S05]  /*43e0*/  VIADD R5, R7, 0x10 ;  /* 0x0000001007057836 */ /* 0x000fca0000000000 */
[----:B------:R-:W-:-:S04]  /*43f0*/  SHF.L.U32 R5, R2, R5, RZ ;  /* 0x0000000502057219 */ /* 0x000fc800000006ff */
[----:B------:R-:W-:-:S04]  /*4400*/  LOP3.LUT R4, R5, R4, RZ, 0xfc, !PT ;  /* 0x0000000405047212 */ /* 0x000fc800078efcff */
[C---:B------:R-:W-:Y:S02]  /*4410*/  LOP3.LUT R5, R4.reuse, 0xffff, RZ, 0xc0, !PT ;  /* 0x0000ffff04057812 */ /* 0x040fe400078ec0ff */
[----:B-1----:R-:W-:-:S04]  /*4420*/  LOP3.LUT R2, R4, 0xffff, R3, 0x80, !PT ;  /* 0x0000ffff04027812 */ /* 0x002fc800078e8003 */
[----:B------:R-:W-:-:S13]  /*4430*/  ISETP.NE.AND P0, PT, R2, R5, PT ;  /* 0x000000050200720c */ /* 0x000fda0003f05270 */
[----:B------:R-:W-:Y:S05]  /*4440*/  @P0 BRA `(.L_x_61) ;  /* 0x0000000000500947 */ /* 0x000fea0003800000 */
[----:B------:R-:W-:Y:S02]  /*4450*/  SHF.R.U32.HI R2, RZ, 0x10, R3 ;  /* 0x00000010ff027819 */ /* 0x000fe40000011603 */
[----:B------:R-:W-:-:S04]  /*4460*/  SHF.R.U32.HI R3, RZ, 0x10, R4 ;  /* 0x00000010ff037819 */ /* 0x000fc80000011604 */
[----:B------:R-:W-:-:S04]  /*4470*/  LOP3.LUT R2, R2, R3, RZ, 0xc0, !PT ;  /* 0x0000000302027212 */ /* 0x000fc800078ec0ff */
[----:B------:R-:W-:-:S13]  /*4480*/  ISETP.NE.AND P0, PT, R2, R3, PT ;  /* 0x000000030200720c */ /* 0x000fda0003f05270 */
[----:B------:R-:W-:Y:S05]  /*4490*/  @P0 BRA `(.L_x_62) ;  /* 0x0000000000300947 */ /* 0x000fea0003800000 */
[----:B------:R-:W-:Y:S01]  /*44a0*/  R2UR UR6, R4 ;  /* 0x00000000040672ca */ /* 0x000fe200000e0000 */
[----:B------:R-:W1:Y:S01]  /*44b0*/  S2R R3, SR_LANEID ;  /* 0x0000000000037919 */ /* 0x000e620000000000 */
[----:B------:R-:W-:Y:S02]  /*44c0*/  VOTEU.ANY UR5, UPT, PT ;  /* 0x0000000000057886 */ /* 0x000fe400038e0100 */
[----:B------:R-:W-:-:S09]  /*44d0*/  UFLO.U32 UR5, UR5 ;  /* 0x00000005000572bd */ /* 0x000fd200080e0000 */
[----:B------:R-:W-:-:S06]  /*44e0*/  ULOP3.LUT UR6, URZ, UR6, URZ, 0x33, !UPT ;  /* 0x00000006ff067292 */ /* 0x000fcc000f8e33ff */
[----:B------:R-:W-:-:S04]  /*44f0*/  IMAD.U32 R2, RZ, RZ, UR6 ;  /* 0x00000006ff027e24 */ /* 0x000fc8000f8e00ff */
[----:B------:R-:W2:Y:S02]  /*4500*/  REDUX UR4, R2 ;  /* 0x00000000020473c4 */ /* 0x000ea40000000000 */
[----:B------:R3:W-:Y:S01]  /*4510*/  UTCATOMSWS.AND URZ, UR6 ;  /* 0x0000000600ff79e3 */ /* 0x0007e20008000000 */
[----:B-1----:R-:W-:Y:S01]  /*4520*/  ISETP.EQ.U32.AND P0, PT, R3, UR5, PT ;  /* 0x0000000503007c0c */ /* 0x002fe2000bf02070 */
[----:B--2---:R-:W-:-:S12]  /*4530*/  IMAD.U32 R3, RZ, RZ, UR4 ;  /* 0x00000004ff037e24 */ /* 0x004fd8000f8e00ff */
[----:B------:R3:W-:Y:S01]  /*4540*/  @P0 ATOMS.AND RZ, [R0], R3 ;  /* 0x0000000300ff038c */ /* 0x0007e20002800000 */
[----:B------:R-:W-:Y:S05]  /*4550*/  BRA `(.L_x_63) ;  /* 0x0000000000147947 */ /* 0x000fea0003800000 */
.L_x_62:
[----:B------:R-:W-:Y:S02]  /*4560*/  MOV R2, 0x4580 ;  /* 0x0000458000027802 */ /* 0x000fe40000000f00 */
[----:B------:R-:W-:Y:S05]  /*4570*/  CALL.REL.NOINC `($__internal_0_$__cuda_sm10x_tcgen05_guardrail_trap_col_being_dealloced_not_returned_by_alloc) ;  /* 0x00000004000c7944 */ /* 0x000fea0003c00000 */
[----:B------:R-:W-:Y:S05]  /*4580*/  BRA `(.L_x_63) ;  /* 0x0000000000087947 */ /* 0x000fea0003800000 */
.L_x_61:
[----:B------:R-:W-:Y:S02]  /*4590*/  MOV R2, 0x45b0 ;  /* 0x000045b000027802 */ /* 0x000fe40000000f00 */
[----:B------:R-:W-:Y:S05]  /*45a0*/  CALL.REL.NOINC `($__internal_2_$__cuda_sm10x_tcgen05_guardrail_trap_unallocated_columns_being_dealloced) ;  /* 0x00000004001c7944 */ /* 0x000fea0003c00000 */
.L_x_63:
[----:B------:R-:W-:Y:S01]  /*45b0*/  NOP ;  /* 0x0000000000007918 */ /* 0x000fe20000000000 */
[----:B------:R-:W-:-:S04]  /*45c0*/  DEPBAR.LE SB0, 0x0 ;  /* 0x000080000000791a */ /* 0x000fc80000000000 */
[----:B---3--:R-:W-:Y:S05]  /*45d0*/  EXIT ;  /* 0x000000000000794d */ /* 0x008fea0003800000 */
.L_x_19:
[----:B------:R-:W-:Y:S02]  /*45e0*/  MOV R4, UR4 ;  /* 0x0000000400047c02 */ /* 0x000fe40008000f00 */
[----:B------:R-:W-:Y:S02]  /*45f0*/  MOV R5, UR4 ;  /* 0x0000000400057c02 */ /* 0x000fe40008000f00 */
[----:B------:R-:W-:-:S07]  /*4600*/  MOV R2, UR25 ;  /* 0x0000001900027c02 */ /* 0x000fce0008000f00 */
.L_x_64:
[----:B-1----:R1:W2:Y:S02]  /*4610*/  SYNCS.PHASECHK.TRANS64.TRYWAIT P0, [R2+URZ+0x40], R5 ;  /* 0x00004005020075a7 */ /* 0x0022a400080011ff */
[----:B--2---:R-:W-:Y:S05]  /*4620*/  @!P0 NANOSLEEP.SYNCS 0x989680 ;  /* 0x009896800000895d */ /* 0x004fea0003900000 */
[----:B------:R-:W2:Y:S02]  /*4630*/  @!P0 SYNCS.PHASECHK.TRANS64 P0, [R2+URZ+0x40], R5 ;  /* 0x00004005020085a7 */ /* 0x000ea400080010ff */
[----:B--2---:R-:W-:Y:S05]  /*4640*/  @!P0 BRA `(.L_x_64) ;  /* 0xfffffffc00f08947 */ /* 0x004fea000383ffff */
[----:B------:R-:W-:Y:S05]  /*4650*/  BRA `(.L_x_18) ;  /* 0xffffffc400a87947 */ /* 0x000fea000383ffff */
.L_x_23:
[----:B------:R-:W-:Y:S02]  /*4660*/  MOV R4, UR5 ;  /* 0x0000000500047c02 */ /* 0x000fe40008000f00 */
[----:B------:R-:W-:Y:S02]  /*4670*/  MOV R5, UR5 ;  /* 0x0000000500057c02 */ /* 0x000fe40008000f00 */
[----:B------:R-:W-:-:S07]  /*4680*/  MOV R2, UR4 ;  /* 0x0000000400027c02 */ /* 0x000fce0008000f00 */
.L_x_65:
[----:B-1----:R1:W5:Y:S02]  /*4690*/  SYNCS.PHASECHK.TRANS64.TRYWAIT P0, [R2+URZ+0x40], R5 ;  /* 0x00004005020075a7 */ /* 0x00236400080011ff */
[----:B-----5:R-:W-:Y:S05]  /*46a0*/  @!P0 NANOSLEEP.SYNCS 0x989680 ;  /* 0x009896800000895d */ /* 0x020fea0003900000 */
[----:B------:R-:W5:Y:S02]  /*46b0*/  @!P0 SYNCS.PHASECHK.TRANS64 P0, [R2+URZ+0x40], R5 ;  /* 0x00004005020085a7 */ /* 0x000f6400080010ff */
[----:B-----5:R-:W-:Y:S05]  /*46c0*/  @!P0 BRA `(.L_x_65) ;  /* 0xfffffffc00f08947 */ /* 0x020fea000383ffff */
[----:B------:R-:W-:Y:S05]  /*46d0*/  BRA `(.L_x_66) ;  /* 0xffffffcc002c7947 */ /* 0x000fea000383ffff */
.L_x_27:
[----:B------:R-:W-:Y:S02]  /*46e0*/  MOV R2, UR17 ;  /* 0x0000001100027c02 */ /* 0x000fe40008000f00 */
[-C--:B------:R-:W-:Y:S02]  /*46f0*/  MOV R8, R3.reuse ;  /* 0x0000000300087202 */ /* 0x080fe40000000f00 */
[----:B------:R-:W-:-:S07]  /*4700*/  MOV R9, R3 ;  /* 0x0000000300097202 */ /* 0x000fce0000000f00 */
.L_x_67:
[----:B-1----:R1:W4:Y:S02]  /*4710*/  SYNCS.PHASECHK.TRANS64.TRYWAIT P0, [R2+URZ+0x90], R9 ;  /* 0x00009009020075a7 */ /* 0x00232400080011ff */
[----:B----4-:R-:W-:Y:S05]  /*4720*/  @!P0 NANOSLEEP.SYNCS 0x989680 ;  /* 0x009896800000895d */ /* 0x010fea0003900000 */
[----:B------:R-:W4:Y:S02]  /*4730*/  @!P0 SYNCS.PHASECHK.TRANS64 P0, [R2+URZ+0x90], R9 ;  /* 0x00009009020085a7 */ /* 0x000f2400080010ff */
[----:B----4-:R-:W-:Y:S05]  /*4740*/  @!P0 BRA `(.L_x_67) ;  /* 0xfffffffc00f08947 */ /* 0x010fea000383ffff */
[----:B------:R-:W-:Y:S05]  /*4750*/  BRA `(.L_x_26) ;  /* 0xffffffd000987947 */ /* 0x000fea000383ffff */
.L_x_30:
[----:B------:R-:W-:Y:S02]  /*4760*/  MOV R8, UR26 ;  /* 0x0000001a00087c02 */ /* 0x000fe40008000f00 */
[----:B------:R-:W-:Y:S02]  /*4770*/  MOV R9, UR26 ;  /* 0x0000001a00097c02 */ /* 0x000fe40008000f00 */
[----:B------:R-:W-:Y:S07]  /*4780*/  MOV R2, UR16 ;  /* 0x0000001000027c02 */ /* 0x000fee0008000f00 */
.L_x_68:
[----:B-1----:R1:W4:Y:S02]  /*4790*/  SYNCS.PHASECHK.TRANS64.TRYWAIT P0, [R2+URZ], R9 ;  /* 0x00000009020075a7 */ /* 0x00232400080011ff */
[----:B----4-:R-:W-:Y:S05]  /*47a0*/  @!P0 NANOSLEEP.SYNCS 0x989680 ;  /* 0x009896800000895d */ /* 0x010fea0003900000 */
[----:B------:R-:W4:Y:S02]  /*47b0*/  @!P0 SYNCS.PHASECHK.TRANS64 P0, [R2+URZ], R9 ;  /* 0x00000009020085a7 */ /* 0x000f2400080010ff */
[----:B----4-:R-:W-:Y:S05]  /*47c0*/  @!P0 BRA `(.L_x_68) ;  /* 0xfffffffc00f08947 */ /* 0x010fea000383ffff */
[----:B------:R-:W-:Y:S05]  /*47d0*/  BRA `(.L_x_29) ;  /* 0xffffffd000f07947 */ /* 0x000fea000383ffff */
.L_x_34:
[----:B------:R-:W-:-:S07]  /*47e0*/  MOV R5, R4 ;  /* 0x0000000400057202 */ /* 0x000fce0000000f00 */
.L_x_69:
[----:B-----5:R5:W4:Y:S02]  /*47f0*/  SYNCS.PHASECHK.TRANS64.TRYWAIT P0, [R2+URZ+0x90], R5 ;  /* 0x00009005020075a7 */ /* 0x020b2400080011ff */
[----:B----4-:R-:W-:Y:S05]  /*4800*/  @!P0 NANOSLEEP.SYNCS 0x989680 ;  /* 0x009896800000895d */ /* 0x010fea0003900000 */
[----:B------:R-:W4:Y:S02]  /*4810*/  @!P0 SYNCS.PHASECHK.TRANS64 P0, [R2+URZ+0x90], R5 ;  /* 0x00009005020085a7 */ /* 0x000f2400080010ff */
[----:B----4-:R-:W-:Y:S05]  /*4820*/  @!P0 BRA `(.L_x_69) ;  /* 0xfffffffc00f08947 */ /* 0x010fea000383ffff */
[----:B------:R-:W-:Y:S05]  /*4830*/  BRA `(.L_x_24) ;  /* 0xffffffd400a87947 */ /* 0x000fea000383ffff */
.L_x_42:
[----:B------:R-:W-:-:S07]  /*4840*/  MOV R15, R14 ;  /* 0x0000000e000f7202 */ /* 0x000fce0000000f00 */
.L_x_70:
[----:B-1----:R1:W2:Y:S02]  /*4850*/  SYNCS.PHASECHK.TRANS64.TRYWAIT P0, [R4+URZ], R15 ;  /* 0x0000000f040075a7 */ /* 0x0022a400080011ff */
[----:B--2---:R-:W-:Y:S05]  /*4860*/  @!P0 NANOSLEEP.SYNCS 0x989680 ;  /* 0x009896800000895d */ /* 0x004fea0003900000 */
[----:B------:R-:W2:Y:S02]  /*4870*/  @!P0 SYNCS.PHASECHK.TRANS64 P0, [R4+URZ], R15 ;  /* 0x0000000f040085a7 */ /* 0x000ea400080010ff */
[----:B--2---:R-:W-:Y:S05]  /*4880*/  @!P0 BRA `(.L_x_70) ;  /* 0xfffffffc00f08947 */ /* 0x004fea000383ffff */
[----:B------:R-:W-:Y:S05]  /*4890*/  BRA `(.L_x_41) ;  /* 0xffffffd800547947 */ /* 0x000fea000383ffff */
.L_x_45:
[----:B------:R-:W-:-:S07]  /*48a0*/  MOV R3, R2 ;  /* 0x0000000200037202 */ /* 0x000fce0000000f00 */
.L_x_71:
[----:B-1----:R1:W2:Y:S02]  /*48b0*/  SYNCS.PHASECHK.TRANS64.TRYWAIT P0, [R4+URZ], R3 ;  /* 0x00000003040075a7 */ /* 0x0022a400080011ff */
[----:B--2---:R-:W-:Y:S05]  /*48c0*/  @!P0 NANOSLEEP.SYNCS 0x989680 ;  /* 0x009896800000895d */ /* 0x004fea0003900000 */
[----:B------:R-:W2:Y:S02]  /*48d0*/  @!P0 SYNCS.PHASECHK.TRANS64 P0, [R4+URZ], R3 ;  /* 0x00000003040085a7 */ /* 0x000ea400080010ff */
[----:B--2---:R-:W-:Y:S05]  /*48e0*/  @!P0 BRA `(.L_x_71) ;  /* 0xfffffffc00f08947 */ /* 0x004fea000383ffff */
[----:B------:R-:W-:Y:S05]  /*48f0*/  BRA `(.L_x_44) ;  /* 0xffffffd800bc7947 */ /* 0x000fea000383ffff */
.L_x_48:
[----:B------:R-:W-:-:S07]  /*4900*/  MOV R4, R5 ;  /* 0x0000000500047202 */ /* 0x000fce0000000f00 */
.L_x_72:
[----:B--2---:R2:W3:Y:S02]  /*4910*/  SYNCS.PHASECHK.TRANS64.TRYWAIT P0, [R40+URZ+0x80], R5 ;  /* 0x00008005280075a7 */ /* 0x0044e400080011ff */
[----:B---3--:R-:W-:Y:S05]  /*4920*/  @!P0 NANOSLEEP.SYNCS 0x989680 ;  /* 0x009896800000895d */ /* 0x008fea0003900000 */
[----:B------:R-:W3:Y:S02]  /*4930*/  @!P0 SYNCS.PHASECHK.TRANS64 P0, [R40+URZ+0x80], R5 ;  /* 0x00008005280085a7 */ /* 0x000ee400080010ff */
[----:B---3--:R-:W-:Y:S05]  /*4940*/  @!P0 BRA `(.L_x_72) ;  /* 0xfffffffc00f08947 */ /* 0x008fea000383ffff */
[----:B------:R-:W-:Y:S05]  /*4950*/  BRA `(.L_x_73) ;  /* 0xffffffe0008c7947 */ /* 0x000fea000383ffff */
.L_x_60:
[----:B-1----:R1:W3:Y:S02]  /*4960*/  SYNCS.PHASECHK.TRANS64.TRYWAIT P0, [R0+URZ+0xa0], RZ ;  /* 0x0000a0ff000075a7 */ /* 0x0022e400080011ff */
[----:B---3--:R-:W-:Y:S05]  /*4970*/  @!P0 NANOSLEEP.SYNCS 0x989680 ;  /* 0x009896800000895d */ /* 0x008fea0003900000 */
[----:B------:R-:W3:Y:S02]  /*4980*/  @!P0 SYNCS.PHASECHK.TRANS64 P0, [R0+URZ+0xa0], RZ ;  /* 0x0000a0ff000085a7 */ /* 0x000ee400080010ff */
[----:B---3--:R-:W-:Y:S05]  /*4990*/  @!P0 BRA `(.L_x_60) ;  /* 0xfffffffc00f08947 */ /* 0x008fea000383ffff */
[----:B------:R-:W-:Y:S05]  /*49a0*/  BRA `(.L_x_74) ;  /* 0xfffffff8006c7947 */ /* 0x000fea000383ffff */
        .weak           $__internal_0_$__cuda_sm10x_tcgen05_guardrail_trap_col_being_dealloced_not_returned_by_alloc
        .type           $__internal_0_$__cuda_sm10x_tcgen05_guardrail_trap_col_being_dealloced_not_returned_by_alloc,@function
        .size           $__internal_0_$__cuda_sm10x_tcgen05_guardrail_trap_col_being_dealloced_not_returned_by_alloc,($__internal_1_$__cuda_sm10x_tcgen05_guardrail_trap_phase_invalid_during_alloc - $__internal_0_$__cuda_sm10x_tcgen05_guardrail_trap_col_being_dealloced_not_returned_by_alloc)
$__internal_0_$__cuda_sm10x_tcgen05_guardrail_trap_col_being_dealloced_not_returned_by_alloc:
[----:B------:R-:W-:Y:S05]  /*49b0*/  BPT.TRAP 0x1 ;  /* 0x000000040000795c */ /* 0x000fea0000300000 */
[----:B------:R-:W-:-:S04]  /*49c0*/  HFMA2 R3, -RZ, RZ, 0, 0 ;  /* 0x00000000ff037431 */ /* 0x000fc800000001ff */
[----:B------:R-:W-:Y:S05]  /*49d0*/  RET.REL.NODEC R2 `(kernel_cutlass_kernel_cudnngemm_amaxdense_blockscaled_gemm_persistent_amaxSm100BlockScaledPersistentDenseGemmKernel_object_at__TiledMMA_ThrLayoutVMNK21111000_PermutationMNK____MMAAtom_Thr_0) ;  /* 0xffffffb402887950 */ /* 0x000fea0003c3ffff */
        .weak           $__internal_1_$__cuda_sm10x_tcgen05_guardrail_trap_phase_invalid_during_alloc
        .type           $__internal_1_$__cuda_sm10x_tcgen05_guardrail_trap_phase_invalid_during_alloc,@function
        .size           $__internal_1_$__cuda_sm10x_tcgen05_guardrail_trap_phase_invalid_during_alloc,($__internal_2_$__cuda_sm10x_tcgen05_guardrail_trap_unallocated_columns_being_dealloced - $__internal_1_$__cuda_sm10x_tcgen05_guardrail_trap_phase_invalid_during_alloc)
$__internal_1_$__cuda_sm10x_tcgen05_guardrail_trap_phase_invalid_during_alloc:
[----:B------:R-:W-:Y:S05]  /*49e0*/  BPT.TRAP 0x1 ;  /* 0x000000040000795c */ /* 0x000fea0000300000 */
[----:B------:R-:W-:Y:S01]  /*49f0*/  HFMA2 R3, -RZ, RZ, 0, 0 ;  /* 0x00000000ff037431 */ /* 0x000fe200000001ff */
[----:B------:R-:W-:-:S04]  /*4a00*/  MOV R2, R4 ;  /* 0x0000000400027202 */ /* 0x000fc80000000f00 */
[----:B------:R-:W-:Y:S05]  /*4a10*/  RET.REL.NODEC R2 `(kernel_cutlass_kernel_cudnngemm_amaxdense_blockscaled_gemm_persistent_amaxSm100BlockScaledPersistentDenseGemmKernel_object_at__TiledMMA_ThrLayoutVMNK21111000_PermutationMNK____MMAAtom_Thr_0) ;  /* 0xffffffb402787950 */ /* 0x000fea0003c3ffff */
        .weak           $__internal_2_$__cuda_sm10x_tcgen05_guardrail_trap_unallocated_columns_being_dealloced
        .type           $__internal_2_$__cuda_sm10x_tcgen05_guardrail_trap_unallocated_columns_being_dealloced,@function
        .size           $__internal_2_$__cuda_sm10x_tcgen05_guardrail_trap_unallocated_columns_being_dealloced,(.L_x_78 - $__internal_2_$__cuda_sm10x_tcgen05_guardrail_trap_unallocated_columns_being_dealloced)
$__internal_2_$__cuda_sm10x_tcgen05_guardrail_trap_unallocated_columns_being_dealloced:
[----:B------:R-:W-:Y:S05]  /*4a20*/  BPT.TRAP 0x1 ;  /* 0x000000040000795c */ /* 0x000fea0000300000 */
[----:B------:R-:W-:-:S04]  /*4a30*/  MOV R3, 0x0 ;  /* 0x0000000000037802 */ /* 0x000fc80000000f00 */
[----:B------:R-:W-:Y:S05]  /*4a40*/  RET.REL.NODEC R2 `(kernel_cutlass_kernel_cudnngemm_amaxdense_blockscaled_gemm_persistent_amaxSm100BlockScaledPersistentDenseGemmKernel_object_at__TiledMMA_ThrLayoutVMNK21111000_PermutationMNK____MMAAtom_Thr_0) ;  /* 0xffffffb4026c7950 */ /* 0x000fea0003c3ffff */
.L_x_75:
[----:B------:R-:W-:-:S00]  /*4a50*/  BRA `(.L_x_75) ;  /* 0xfffffffc00fc7947 */ /* 0x000fc0000383ffff */
[----:B------:R-:W-:-:S00]  /*4a60*/  NOP ;  /* 0x0000000000007918 */ /* 0x000fc00000000000 */
        /* <DEDUP_REMOVED lines=9> */
.L_x_78:


//--------------------- .nv.shared.kernel_cutlass_kernel_cudnngemm_amaxdense_blockscaled_gemm_persistent_amaxSm100BlockScaledPersistentDenseGemmKernel_object_at__TiledMMA_ThrLayoutVMNK21111000_PermutationMNK____MMAAtom_Thr_0 --------------------------
	.section	.nv.shared.kernel_cutlass_kernel_cudnngemm_amaxdense_blockscaled_gemm_persistent_amaxSm100BlockScaledPersistentDenseGemmKernel_object_at__TiledMMA_ThrLayoutVMNK21111000_PermutationMNK____MMAAtom_Thr_0,"aw",@nobits
	.sectionflags	@""
	.align	1024
	.zero		1024


//--------------------- .nv.shared.reserved.0     --------------------------
	.section	.nv.shared.reserved.0,"aw",@nobits
	.align	8
	.weak		__nv_reservedSMEM_offset_0_alias
	.size		__nv_reservedSMEM_offset_0_alias, 0, 64
	.other		__nv_reservedSMEM_offset_0_alias,@"STO_CUDA_RESERVED_SHARED STV_DEFAULT"
__nv_reservedSMEM_offset_0_alias:
	.zero		0
.nv.shared.reserved.0:
	.zero		64
	.weak		__nv_reservedSMEM_allocation_phase
	.type		__nv_reservedSMEM_allocation_phase,@object
	.size		__nv_reservedSMEM_allocation_phase,(.L_0 - __nv_reservedSMEM_allocation_phase)
__nv_reservedSMEM_allocation_phase:
	.zero		1
.L_0:
	.zero		7
	.weak		__nv_reservedSMEM_devtool_atexit_pc
	.type		__nv_reservedSMEM_devtool_atexit_pc,@object
	.size		__nv_reservedSMEM_devtool_atexit_pc,(__nv_reservedSMEM_allocation_mask - __nv_reservedSMEM_devtool_atexit_pc)
__nv_reservedSMEM_devtool_atexit_pc:
	.zero		8
	.weak		__nv_reservedSMEM_allocation_mask
	.type		__nv_reservedSMEM_allocation_mask,@object
	.size		__nv_reservedSMEM_allocation_mask,(.L_2 - __nv_reservedSMEM_allocation_mask)
__nv_reservedSMEM_allocation_mask:
	.zero		4
.L_2:
	.zero		4
	.weak		__nv_reservedSMEM_tmem_allocation_pipeline_mbarrier
	.type		__nv_reservedSMEM_tmem_allocation_pipeline_mbarrier,@object
	.size		__nv_reservedSMEM_tmem_allocation_pipeline_mbarrier,(__nv_reservedSMEM_tmem_allocation_pipeline_mbarrier_parity - __nv_reservedSMEM_tmem_allocation_pipeline_mbarrier)
__nv_reservedSMEM_tmem_allocation_pipeline_mbarrier:
	.zero		8
	.weak		__nv_reservedSMEM_tmem_allocation_pipeline_mbarrier_parity
	.type		__nv_reservedSMEM_tmem_allocation_pipeline_mbarrier_parity,@object
	.size		__nv_reservedSMEM_tmem_allocation_pipeline_mbarrier_parity,(.L_4 - __nv_reservedSMEM_tmem_allocation_pipeline_mbarrier_parity)
__nv_reservedSMEM_tmem_allocation_pipeline_mbarrier_parity:
	.zero		4
.L_4:


//--------------------- .nv.constant0.kernel_cutlass_kernel_cudnngemm_amaxdense_blockscaled_gemm_persistent_amaxSm100BlockScaledPersistentDenseGemmKernel_object_at__TiledMMA_ThrLayoutVMNK21111000_PermutationMNK____MMAAtom_Thr_0 --------------------------
	.section	.nv.constant0.kernel_cutlass_kernel_cudnngemm_amaxdense_blockscaled_gemm_persistent_amaxSm100BlockScaledPersistentDenseGemmKernel_object_at__TiledMMA_ThrLayoutVMNK21111000_PermutationMNK____MMAAtom_Thr_0,"a",@progbits
	.sectionflags	@""
	.align	4
.nv.constant0.kernel_cutlass_kernel_cudnngemm_amaxdense_blockscaled_gemm_persistent_amaxSm100BlockScaledPersistentDenseGemmKernel_object_at__TiledMMA_ThrLayoutVMNK21111000_PermutationMNK____MMAAtom_Thr_0:
	.zero		1644


//--------------------- SYMBOLS --------------------------

	.type		.nv.reservedSmem.offset0,@object
	.size		.nv.reservedSmem.offset0,0x4
	.type		.nv.reservedSmem.cap,@object
	.size		.nv.reservedSmem.cap,0x4
